	.target	sm_100a

	.elftype	@"ET_EXEC"


//--------------------- .note.nv.tkinfo           --------------------------
	.section	.note.nv.tkinfo,"",@"SHT_NOTE"
	.sectionflags	@"SHF_NOTE_NV_TKINFO"
	.tkinfo
        /*0018*/ 	.word	0x00000002
        /*0030*/ 	.string	""
        /*0030*/ 	.string	"ptxas"
        /*0030*/ 	.string	"Cuda compilation tools, release 13.0, V13.0.88"
        /*0030*/ 	.string	"Build cuda_13.0.r13.0/compiler.36424714_0"
        /*0030*/ 	.string	"-arch sm_100a -m 64 "



//--------------------- .note.nv.cuinfo           --------------------------
	.section	.note.nv.cuinfo,"",@"SHT_NOTE"
	.sectionflags	@"SHF_NOTE_NV_CUINFO"
        /*0018*/ 	.short	0x0002
        /*001a*/ 	.short	0x0064
        /*001c*/ 	.short	0x0082
	.zero		2


//--------------------- .nv.info                  --------------------------
	.section	.nv.info,"",@"SHT_CUDA_INFO"
	.align	4


	//----- nvinfo : EIATTR_REGCOUNT
	.align		4
        /*0000*/ 	.byte	0x04, 0x2f
        /*0002*/ 	.short	(.L_19 - .L_18)
	.align		4
.L_18:
        /*0004*/ 	.word	index@(_ZN7cutlass13device_kernelINS_4gemm6kernel13GemmUniversalIN4cute5tupleIJiiiiEEENS1_10collective13CollectiveMmaINS1_35MainloopSm100TmaUmmaWarpSpecializedILi4ELi2ELi4ENS5_IJNS4_1CILi2EEESB_NSA_ILi1EEEEEEEENS5_IJNSA_ILi256EEENSA_ILi128EEESG_EEENS_10bfloat16_tENS5_IJlSC_lEEESI_SJ_NS4_8TiledMMAINS4_8MMA_AtomIJNS4_26SM100_MMA_F16BF16_2x1SM_SSISI_SI_fLi256ELi128ELNS4_4UMMA5MajorE0ELSO_0ELNSN_7ScaleInE0ELSP_0EEEEEENS4_6LayoutINS5_IJSC_SC_SC_EEENS5_IJNSA_ILi0EEESU_SU_EEEEENS5_IJNS4_10UnderscoreESX_SX_EEEEENS4_28SM100_TMA_2SM_LOAD_MULTICASTENS4_14ComposedLayoutINS4_7SwizzleILi3ELi4ELi3EEENS4_18smem_ptr_flag_bitsILi16EEENSS_INS5_IJNSA_ILi8EEENSA_ILi64EEEEEENS5_IJS17_SC_EEEEEEEvNS4_8identityENS4_18SM100_TMA_2SM_LOADES1B_vS1C_EENS_8epilogue10collective18CollectiveEpilogueINS1F_23Sm100TmaWarpSpecializedILi4ELi2ELi32ELb1ELb0EEEJNS5_IJSG_SG_SG_EEENS5_IJNSS_ISG_SC_EENSS_INSA_ILi32EEESC_EEEEESI_SJ_SI_SJ_NS1F_6fusion15FusionCallbacksIS1J_NS1P_17LinearCombinationISI_fSI_fLNS_15FloatRoundStyleE2EEES1K_S1O_JEEENS4_5SM1004TMEM4LOAD26SM100_TMEM_LOAD_32dp32b32xENS4_13SM90_TMA_LOADENS11_INS12_ILi2ELi4ELi3EEES15_NSS_INS5_IJS16_S1M_EEENS5_IJS1M_SC_EEEEEEENS4_39AutoVectorizingCopyWithAssumedAlignmentILi128EEENS4_14SM90_TMA_STOREES24_S26_S26_EEEvvEEEEvNT_6ParamsE)
        /*0008*/ 	.word	0x00000076


	//----- nvinfo : EIATTR_FRAME_SIZE
	.align		4
.L_19:
        /*000c*/ 	.byte	0x04, 0x11
        /*000e*/ 	.short	(.L_21 - .L_20)
	.align		4
.L_20:
        /*0010*/ 	.word	index@($__internal_2_$__cuda_sm10x_tcgen05_guardrail_trap_unallocated_columns_being_dealloced)
        /*0014*/ 	.word	0x00000000


	//----- nvinfo : EIATTR_FRAME_SIZE
	.align		4
.L_21:
        /*0018*/ 	.byte	0x04, 0x11
        /*001a*/ 	.short	(.L_23 - .L_22)
	.align		4
.L_22:
        /*001c*/ 	.word	index@($__internal_1_$__cuda_sm10x_tcgen05_guardrail_trap_phase_invalid_during_alloc)
        /*0020*/ 	.word	0x00000000


	//----- nvinfo : EIATTR_FRAME_SIZE
	.align		4
.L_23:
        /*0024*/ 	.byte	0x04, 0x11
        /*0026*/ 	.short	(.L_25 - .L_24)
	.align		4
.L_24:
        /*0028*/ 	.word	index@($__internal_0_$__cuda_sm10x_tcgen05_guardrail_trap_col_being_dealloced_not_returned_by_alloc)
        /*002c*/ 	.word	0x00000000


	//----- nvinfo : EIATTR_FRAME_SIZE
	.align		4
.L_25:
        /*0030*/ 	.byte	0x04, 0x11
        /*0032*/ 	.short	(.L_27 - .L_26)
	.align		4
.L_26:
        /*0034*/ 	.word	index@(_ZN7cutlass13device_kernelINS_4gemm6kernel13GemmUniversalIN4cute5tupleIJiiiiEEENS1_10collective13CollectiveMmaINS1_35MainloopSm100TmaUmmaWarpSpecializedILi4ELi2ELi4ENS5_IJNS4_1CILi2EEESB_NSA_ILi1EEEEEEEENS5_IJNSA_ILi256EEENSA_ILi128EEESG_EEENS_10bfloat16_tENS5_IJlSC_lEEESI_SJ_NS4_8TiledMMAINS4_8MMA_AtomIJNS4_26SM100_MMA_F16BF16_2x1SM_SSISI_SI_fLi256ELi128ELNS4_4UMMA5MajorE0ELSO_0ELNSN_7ScaleInE0ELSP_0EEEEEENS4_6LayoutINS5_IJSC_SC_SC_EEENS5_IJNSA_ILi0EEESU_SU_EEEEENS5_IJNS4_10UnderscoreESX_SX_EEEEENS4_28SM100_TMA_2SM_LOAD_MULTICASTENS4_14ComposedLayoutINS4_7SwizzleILi3ELi4ELi3EEENS4_18smem_ptr_flag_bitsILi16EEENSS_INS5_IJNSA_ILi8EEENSA_ILi64EEEEEENS5_IJS17_SC_EEEEEEEvNS4_8identityENS4_18SM100_TMA_2SM_LOADES1B_vS1C_EENS_8epilogue10collective18CollectiveEpilogueINS1F_23Sm100TmaWarpSpecializedILi4ELi2ELi32ELb1ELb0EEEJNS5_IJSG_SG_SG_EEENS5_IJNSS_ISG_SC_EENSS_INSA_ILi32EEESC_EEEEESI_SJ_SI_SJ_NS1F_6fusion15FusionCallbacksIS1J_NS1P_17LinearCombinationISI_fSI_fLNS_15FloatRoundStyleE2EEES1K_S1O_JEEENS4_5SM1004TMEM4LOAD26SM100_TMEM_LOAD_32dp32b32xENS4_13SM90_TMA_LOADENS11_INS12_ILi2ELi4ELi3EEES15_NSS_INS5_IJS16_S1M_EEENS5_IJS1M_SC_EEEEEEENS4_39AutoVectorizingCopyWithAssumedAlignmentILi128EEENS4_14SM90_TMA_STOREES24_S26_S26_EEEvvEEEEvNT_6ParamsE)
        /*0038*/ 	.word	0x00000000


	//----- nvinfo : EIATTR_MIN_STACK_SIZE
	.align		4
.L_27:
        /*003c*/ 	.byte	0x04, 0x12
        /*003e*/ 	.short	(.L_29 - .L_28)
	.align		4
.L_28:
        /*0040*/ 	.word	index@(_ZN7cutlass13device_kernelINS_4gemm6kernel13GemmUniversalIN4cute5tupleIJiiiiEEENS1_10collective13CollectiveMmaINS1_35MainloopSm100TmaUmmaWarpSpecializedILi4ELi2ELi4ENS5_IJNS4_1CILi2EEESB_NSA_ILi1EEEEEEEENS5_IJNSA_ILi256EEENSA_ILi128EEESG_EEENS_10bfloat16_tENS5_IJlSC_lEEESI_SJ_NS4_8TiledMMAINS4_8MMA_AtomIJNS4_26SM100_MMA_F16BF16_2x1SM_SSISI_SI_fLi256ELi128ELNS4_4UMMA5MajorE0ELSO_0ELNSN_7ScaleInE0ELSP_0EEEEEENS4_6LayoutINS5_IJSC_SC_SC_EEENS5_IJNSA_ILi0EEESU_SU_EEEEENS5_IJNS4_10UnderscoreESX_SX_EEEEENS4_28SM100_TMA_2SM_LOAD_MULTICASTENS4_14ComposedLayoutINS4_7SwizzleILi3ELi4ELi3EEENS4_18smem_ptr_flag_bitsILi16EEENSS_INS5_IJNSA_ILi8EEENSA_ILi64EEEEEENS5_IJS17_SC_EEEEEEEvNS4_8identityENS4_18SM100_TMA_2SM_LOADES1B_vS1C_EENS_8epilogue10collective18CollectiveEpilogueINS1F_23Sm100TmaWarpSpecializedILi4ELi2ELi32ELb1ELb0EEEJNS5_IJSG_SG_SG_EEENS5_IJNSS_ISG_SC_EENSS_INSA_ILi32EEESC_EEEEESI_SJ_SI_SJ_NS1F_6fusion15FusionCallbacksIS1J_NS1P_17LinearCombinationISI_fSI_fLNS_15FloatRoundStyleE2EEES1K_S1O_JEEENS4_5SM1004TMEM4LOAD26SM100_TMEM_LOAD_32dp32b32xENS4_13SM90_TMA_LOADENS11_INS12_ILi2ELi4ELi3EEES15_NSS_INS5_IJS16_S1M_EEENS5_IJS1M_SC_EEEEEEENS4_39AutoVectorizingCopyWithAssumedAlignmentILi128EEENS4_14SM90_TMA_STOREES24_S26_S26_EEEvvEEEEvNT_6ParamsE)
        /*0044*/ 	.word	0x00000000
.L_29:


//--------------------- .nv.compat                --------------------------
	.section	.nv.compat,"",@"SHT_CUDA_COMPAT_INFO"
	.align	4
        /*0000*/ 	.byte	0x02, 0x09, 0x01, 0x00, 0x02, 0x02, 0x02, 0x00, 0x02, 0x05, 0x05, 0x00, 0x03, 0x07, 0x01, 0x01
        /*0010*/ 	.byte	0x02, 0x03, 0x01, 0x00, 0x02, 0x06, 0x01, 0x00, 0x04, 0x0b, 0x08, 0x00, 0x09, 0x00, 0x00, 0x00
        /*0020*/ 	.byte	0x00, 0x00, 0x00, 0x00


//--------------------- .nv.info._ZN7cutlass13device_kernelINS_4gemm6kernel13GemmUniversalIN4cute5tupleIJiiiiEEENS1_10collective13CollectiveMmaINS1_35MainloopSm100TmaUmmaWarpSpecializedILi4ELi2ELi4ENS5_IJNS4_1CILi2EEESB_NSA_ILi1EEEEEEEENS5_IJNSA_ILi256EEENSA_ILi128EEESG_EEENS_10bfloat16_tENS5_IJlSC_lEEESI_SJ_NS4_8TiledMMAINS4_8MMA_AtomIJNS4_26SM100_MMA_F16BF16_2x1SM_SSISI_SI_fLi256ELi128ELNS4_4UMMA5MajorE0ELSO_0ELNSN_7ScaleInE0ELSP_0EEEEEENS4_6LayoutINS5_IJSC_SC_SC_EEENS5_IJNSA_ILi0EEESU_SU_EEEEENS5_IJNS4_10UnderscoreESX_SX_EEEEENS4_28SM100_TMA_2SM_LOAD_MULTICASTENS4_14ComposedLayoutINS4_7SwizzleILi3ELi4ELi3EEENS4_18smem_ptr_flag_bitsILi16EEENSS_INS5_IJNSA_ILi8EEENSA_ILi64EEEEEENS5_IJS17_SC_EEEEEEEvNS4_8identityENS4_18SM100_TMA_2SM_LOADES1B_vS1C_EENS_8epilogue10collective18CollectiveEpilogueINS1F_23Sm100TmaWarpSpecializedILi4ELi2ELi32ELb1ELb0EEEJNS5_IJSG_SG_SG_EEENS5_IJNSS_ISG_SC_EENSS_INSA_ILi32EEESC_EEEEESI_SJ_SI_SJ_NS1F_6fusion15FusionCallbacksIS1J_NS1P_17LinearCombinationISI_fSI_fLNS_15FloatRoundStyleE2EEES1K_S1O_JEEENS4_5SM1004TMEM4LOAD26SM100_TMEM_LOAD_32dp32b32xENS4_13SM90_TMA_LOADENS11_INS12_ILi2ELi4ELi3EEES15_NSS_INS5_IJS16_S1M_EEENS5_IJS1M_SC_EEEEEEENS4_39AutoVectorizingCopyWithAssumedAlignmentILi128EEENS4_14SM90_TMA_STOREES24_S26_S26_EEEvvEEEEvNT_6ParamsE --------------------------
	.section	.nv.info._ZN7cutlass13device_kernelINS_4gemm6kernel13GemmUniversalIN4cute5tupleIJiiiiEEENS1_10collective13CollectiveMmaINS1_35MainloopSm100TmaUmmaWarpSpecializedILi4ELi2ELi4ENS5_IJNS4_1CILi2EEESB_NSA_ILi1EEEEEEEENS5_IJNSA_ILi256EEENSA_ILi128EEESG_EEENS_10bfloat16_tENS5_IJlSC_lEEESI_SJ_NS4_8TiledMMAINS4_8MMA_AtomIJNS4_26SM100_MMA_F16BF16_2x1SM_SSISI_SI_fLi256ELi128ELNS4_4UMMA5MajorE0ELSO_0ELNSN_7ScaleInE0ELSP_0EEEEEENS4_6LayoutINS5_IJSC_SC_SC_EEENS5_IJNSA_ILi0EEESU_SU_EEEEENS5_IJNS4_10UnderscoreESX_SX_EEEEENS4_28SM100_TMA_2SM_LOAD_MULTICASTENS4_14ComposedLayoutINS4_7SwizzleILi3ELi4ELi3EEENS4_18smem_ptr_flag_bitsILi16EEENSS_INS5_IJNSA_ILi8EEENSA_ILi64EEEEEENS5_IJS17_SC_EEEEEEEvNS4_8identityENS4_18SM100_TMA_2SM_LOADES1B_vS1C_EENS_8epilogue10collective18CollectiveEpilogueINS1F_23Sm100TmaWarpSpecializedILi4ELi2ELi32ELb1ELb0EEEJNS5_IJSG_SG_SG_EEENS5_IJNSS_ISG_SC_EENSS_INSA_ILi32EEESC_EEEEESI_SJ_SI_SJ_NS1F_6fusion15FusionCallbacksIS1J_NS1P_17LinearCombinationISI_fSI_fLNS_15FloatRoundStyleE2EEES1K_S1O_JEEENS4_5SM1004TMEM4LOAD26SM100_TMEM_LOAD_32dp32b32xENS4_13SM90_TMA_LOADENS11_INS12_ILi2ELi4ELi3EEES15_NSS_INS5_IJS16_S1M_EEENS5_IJS1M_SC_EEEEEEENS4_39AutoVectorizingCopyWithAssumedAlignmentILi128EEENS4_14SM90_TMA_STOREES24_S26_S26_EEEvvEEEEvNT_6ParamsE,"",@"SHT_CUDA_INFO"
	.sectionflags	@""
	.align	4


	//----- nvinfo : EIATTR_CUDA_API_VERSION
	.align		4
        /*0000*/ 	.byte	0x04, 0x37
        /*0002*/ 	.short	(.L_31 - .L_30)
.L_30:
        /*0004*/ 	.word	0x00000082


	//----- nvinfo : EIATTR_KPARAM_INFO
	.align		4
.L_31:
        /*0008*/ 	.byte	0x04, 0x17
        /*000a*/ 	.short	(.L_33 - .L_32)
.L_32:
        /*000c*/ 	.word	0x00000000
        /*0010*/ 	.short	0x0000
        /*0012*/ 	.short	0x0000
        /*0014*/ 	.byte	0x00, 0xf0, 0x01, 0x20


	//----- nvinfo : EIATTR_AT_ENTRY_FRAGMENTS
	.align		4
.L_33:
        /*0018*/ 	.byte	0x04, 0x4f
        /*001a*/ 	.short	(.L_35 - .L_34)


	//   ....[0]....
.L_34:
        /*001c*/ 	.word	0x00000007


	//----- nvinfo : EIATTR_RESERVED_SMEM_USED
	.align		4
.L_35:
        /*0020*/ 	.byte	0x01, 0x41
	.zero		2


	//----- nvinfo : EIATTR_SPARSE_MMA_MASK
	.align		4
        /*0024*/ 	.byte	0x03, 0x50
        /*0026*/ 	.short	0x0000


	//----- nvinfo : EIATTR_TCGEN05_2CTA_USED
	.align		4
        /*0028*/ 	.byte	0x01, 0x52
	.zero		2


	//----- nvinfo : EIATTR_MAXREG_COUNT
	.align		4
        /*002c*/ 	.byte	0x03, 0x1b
        /*002e*/ 	.short	0x00ff


	//----- nvinfo : EIATTR_NUM_BARRIERS
	.align		4
        /*0030*/ 	.byte	0x02, 0x4c
        /*0032*/ 	.byte	0x07
	.zero		1


	//----- nvinfo : EIATTR_EXTERNS
	.align		4
        /*0034*/ 	.byte	0x04, 0x0f
        /*0036*/ 	.short	(.L_37 - .L_36)


	//   ....[0]....
	.align		4
.L_36:
        /*0038*/ 	.word	index@(__assertfail)


	//----- nvinfo : EIATTR_MERCURY_ISA_VERSION
	.align		4
.L_37:
        /*003c*/ 	.byte	0x03, 0x5f
        /*003e*/ 	.short	0x0101


	//----- nvinfo : EIATTR_INT_WARP_WIDE_INSTR_OFFSETS
	.align		4
        /*0040*/ 	.byte	0x04, 0x31
        /*0042*/ 	.short	(.L_39 - .L_38)


	//   ....[0]....
.L_38:
        /*0044*/ 	.word	0x00000d70


	//   ....[1]....
        /*0048*/ 	.word	0x00000e10


	//   ....[2]....
        /*004c*/ 	.word	0x000046e0


	//   ....[3]....
        /*0050*/ 	.word	0x00004700


	//   ....[4]....
        /*0054*/ 	.word	0x00004730


	//   ....[5]....
        /*0058*/ 	.word	0x00005270


	//   ....[6]....
        /*005c*/ 	.word	0x000052e0


	//   ....[7]....
        /*0060*/ 	.word	0x000053c0


	//   ....[8]....
        /*0064*/ 	.word	0x00005440


	//   ....[9]....
        /*0068*/ 	.word	0x00005540


	//   ....[10]....
        /*006c*/ 	.word	0x000055c0


	//   ....[11]....
        /*0070*/ 	.word	0x000056b0


	//   ....[12]....
        /*0074*/ 	.word	0x00005760


	//----- nvinfo : EIATTR_COOP_GROUP_MASK_REGIDS
	.align		4
.L_39:
        /*0078*/ 	.byte	0x04, 0x29
        /*007a*/ 	.short	(.L_41 - .L_40)


	//   ....[0]....
.L_40:
        /*007c*/ 	.word	0xffffffff


	//   ....[1]....
        /*0080*/ 	.word	0xffffffff


	//   ....[2]....
        /*0084*/ 	.word	0xffffffff


	//   ....[3]....
        /*0088*/ 	.word	0xffffffff


	//   ....[4]....
        /*008c*/ 	.word	0xffffffff


	//   ....[5]....
        /*0090*/ 	.word	0xffffffff


	//   ....[6]....
        /*0094*/ 	.word	0xffffffff


	//   ....[7]....
        /*0098*/ 	.word	0xffffffff


	//   ....[8]....
        /*009c*/ 	.word	0xffffffff


	//   ....[9]....
        /*00a0*/ 	.word	0xffffffff


	//   ....[10]....
        /*00a4*/ 	.word	0xffffffff


	//   ....[11]....
        /*00a8*/ 	.word	0xffffffff


	//   ....[12]....
        /*00ac*/ 	.word	0xffffffff


	//   ....[13]....
        /*00b0*/ 	.word	0xffffffff


	//----- nvinfo : EIATTR_COOP_GROUP_INSTR_OFFSETS
	.align		4
.L_41:
        /*00b4*/ 	.byte	0x04, 0x28
        /*00b6*/ 	.short	(.L_43 - .L_42)


	//   ....[0]....
.L_42:
        /*00b8*/ 	.word	0x000000b0


	//   ....[1]....
        /*00bc*/ 	.word	0x00000520


	//   ....[2]....
        /*00c0*/ 	.word	0x000006e0


	//   ....[3]....
        /*00c4*/ 	.word	0x00000870


	//   ....[4]....
        /*00c8*/ 	.word	0x00000960


	//   ....[5]....
        /*00cc*/ 	.word	0x00000ac0


	//   ....[6]....
        /*00d0*/ 	.word	0x00000c50


	//   ....[7]....
        /*00d4*/ 	.word	0x00000e90


	//   ....[8]....
        /*00d8*/ 	.word	0x00002450


	//   ....[9]....
        /*00dc*/ 	.word	0x00003300


	//   ....[10]....
        /*00e0*/ 	.word	0x000037d0


	//   ....[11]....
        /*00e4*/ 	.word	0x00003800


	//   ....[12]....
        /*00e8*/ 	.word	0x000045e0


	//   ....[13]....
        /*00ec*/ 	.word	0x000047f0


	//----- nvinfo : EIATTR_VRC_CTA_INIT_COUNT
	.align		4
.L_43:
        /*00f0*/ 	.byte	0x02, 0x4a
        /*00f2*/ 	.byte	0x80
	.zero		1


	//----- nvinfo : EIATTR_SYSCALL_OFFSETS
	.align		4
        /*00f4*/ 	.byte	0x04, 0x46
        /*00f6*/ 	.short	(.L_45 - .L_44)


	//   ....[0]....
.L_44:
        /*00f8*/ 	.word	0x000063b0


	//   ....[1]....
        /*00fc*/ 	.word	0x000064a0


	//   ....[2]....
        /*0100*/ 	.word	0x00006c70


	//   ....[3]....
        /*0104*/ 	.word	0x000078f0


	//   ....[4]....
        /*0108*/ 	.word	0x00008550


	//   ....[5]....
        /*010c*/ 	.word	0x000091b0


	//----- nvinfo : EIATTR_MBARRIER_INSTR_OFFSETS
	.align		4
.L_45:
        /*0110*/ 	.byte	0x04, 0x39
        /*0112*/ 	.short	(.L_47 - .L_46)


	//   ....[0]....
.L_46:
        /*0114*/ 	.word	0x00000650
        /*0118*/ 	.word	0x000000ff
        /*011c*/ 	.word	0x00000000
        /*0120*/ 	.short	0x0100
        /*0122*/ 	.byte	0x04
	.zero		1


	//   ....[1]....
        /*0124*/ 	.word	0x00000660
        /*0128*/ 	.word	0x000000ff
        /*012c*/ 	.word	0x00000020
        /*0130*/ 	.short	0x0100
        /*0132*/ 	.byte	0x04
	.zero		1


	//   ....[2]....
        /*0134*/ 	.word	0x00000670
        /*0138*/ 	.word	0x000000ff
        /*013c*/ 	.word	0x00000008
        /*0140*/ 	.short	0x0100
        /*0142*/ 	.byte	0x04
	.zero		1


	//   ....[3]....
        /*0144*/ 	.word	0x00000680
        /*0148*/ 	.word	0x000000ff
        /*014c*/ 	.word	0x00000028
        /*0150*/ 	.short	0x0100
        /*0152*/ 	.byte	0x04
	.zero		1


	//   ....[4]....
        /*0154*/ 	.word	0x00000690
        /*0158*/ 	.word	0x000000ff
        /*015c*/ 	.word	0x00000010
        /*0160*/ 	.short	0x0100
        /*0162*/ 	.byte	0x04
	.zero		1


	//   ....[5]....
        /*0164*/ 	.word	0x000006a0
        /*0168*/ 	.word	0x000000ff
        /*016c*/ 	.word	0x00000030
        /*0170*/ 	.short	0x0100
        /*0172*/ 	.byte	0x04
	.zero		1


	//   ....[6]....
        /*0174*/ 	.word	0x000006b0
        /*0178*/ 	.word	0x000000ff
        /*017c*/ 	.word	0x00000018
        /*0180*/ 	.short	0x0100
        /*0182*/ 	.byte	0x04
	.zero		1


	//   ....[7]....
        /*0184*/ 	.word	0x000006c0
        /*0188*/ 	.word	0x000000ff
        /*018c*/ 	.word	0x00000038
        /*0190*/ 	.short	0x0100
        /*0192*/ 	.byte	0x04
	.zero		1


	//   ....[8]....
        /*0194*/ 	.word	0x000007e0
        /*0198*/ 	.word	0x000000ff
        /*019c*/ 	.word	0x00000040
        /*01a0*/ 	.short	0x0100
        /*01a2*/ 	.byte	0x04
	.zero		1


	//   ....[9]....
        /*01a4*/ 	.word	0x000007f0
        /*01a8*/ 	.word	0x000000ff
        /*01ac*/ 	.word	0x00000060
        /*01b0*/ 	.short	0x0100
        /*01b2*/ 	.byte	0x04
	.zero		1


	//   ....[10]....
        /*01b4*/ 	.word	0x00000800
        /*01b8*/ 	.word	0x000000ff
        /*01bc*/ 	.word	0x00000048
        /*01c0*/ 	.short	0x0100
        /*01c2*/ 	.byte	0x04
	.zero		1


	//   ....[11]....
        /*01c4*/ 	.word	0x00000810
        /*01c8*/ 	.word	0x000000ff
        /*01cc*/ 	.word	0x00000068
        /*01d0*/ 	.short	0x0100
        /*01d2*/ 	.byte	0x04
	.zero		1


	//   ....[12]....
        /*01d4*/ 	.word	0x00000820
        /*01d8*/ 	.word	0x000000ff
        /*01dc*/ 	.word	0x00000050
        /*01e0*/ 	.short	0x0100
        /*01e2*/ 	.byte	0x04
	.zero		1


	//   ....[13]....
        /*01e4*/ 	.word	0x00000830
        /*01e8*/ 	.word	0x000000ff
        /*01ec*/ 	.word	0x00000070
        /*01f0*/ 	.short	0x0100
        /*01f2*/ 	.byte	0x04
	.zero		1


	//   ....[14]....
        /*01f4*/ 	.word	0x00000840
        /*01f8*/ 	.word	0x000000ff
        /*01fc*/ 	.word	0x00000058
        /*0200*/ 	.short	0x0100
        /*0202*/ 	.byte	0x04
	.zero		1


	//   ....[15]....
        /*0204*/ 	.word	0x00000850
        /*0208*/ 	.word	0x000000ff
        /*020c*/ 	.word	0x00000078
        /*0210*/ 	.short	0x0100
        /*0212*/ 	.byte	0x04
	.zero		1


	//   ....[16]....
        /*0214*/ 	.word	0x00000930
        /*0218*/ 	.word	0x000000ff
        /*021c*/ 	.word	0x00000080
        /*0220*/ 	.short	0x0100
        /*0222*/ 	.byte	0x06
	.zero		1


	//   ....[17]....
        /*0224*/ 	.word	0x00000940
        /*0228*/ 	.word	0x000000ff
        /*022c*/ 	.word	0x00000088
        /*0230*/ 	.short	0x0100
        /*0232*/ 	.byte	0x06
	.zero		1


	//   ....[18]....
        /*0234*/ 	.word	0x00000a70
        /*0238*/ 	.word	0x000000ff
        /*023c*/ 	.word	0x00000090
        /*0240*/ 	.short	0x0100
        /*0242*/ 	.byte	0x06
	.zero		1


	//   ....[19]....
        /*0244*/ 	.word	0x00000a80
        /*0248*/ 	.word	0x000000ff
        /*024c*/ 	.word	0x000000a0
        /*0250*/ 	.short	0x0100
        /*0252*/ 	.byte	0x06
	.zero		1


	//   ....[20]....
        /*0254*/ 	.word	0x00000a90
        /*0258*/ 	.word	0x000000ff
        /*025c*/ 	.word	0x00000098
        /*0260*/ 	.short	0x0100
        /*0262*/ 	.byte	0x06
	.zero		1


	//   ....[21]....
        /*0264*/ 	.word	0x00000aa0
        /*0268*/ 	.word	0x000000ff
        /*026c*/ 	.word	0x000000a8
        /*0270*/ 	.short	0x0100
        /*0272*/ 	.byte	0x06
	.zero		1


	//   ....[22]....
        /*0274*/ 	.word	0x00000bc0
        /*0278*/ 	.word	0x000000ff
        /*027c*/ 	.word	0x000000b0
        /*0280*/ 	.short	0x0100
        /*0282*/ 	.byte	0x04
	.zero		1


	//   ....[23]....
        /*0284*/ 	.word	0x00000bd0
        /*0288*/ 	.word	0x000000ff
        /*028c*/ 	.word	0x000000d0
        /*0290*/ 	.short	0x0100
        /*0292*/ 	.byte	0x04
	.zero		1


	//   ....[24]....
        /*0294*/ 	.word	0x00000be0
        /*0298*/ 	.word	0x000000ff
        /*029c*/ 	.word	0x000000b8
        /*02a0*/ 	.short	0x0100
        /*02a2*/ 	.byte	0x04
	.zero		1


	//   ....[25]....
        /*02a4*/ 	.word	0x00000bf0
        /*02a8*/ 	.word	0x000000ff
        /*02ac*/ 	.word	0x000000d8
        /*02b0*/ 	.short	0x0100
        /*02b2*/ 	.byte	0x04
	.zero		1


	//   ....[26]....
        /*02b4*/ 	.word	0x00000c00
        /*02b8*/ 	.word	0x000000ff
        /*02bc*/ 	.word	0x000000c0
        /*02c0*/ 	.short	0x0100
        /*02c2*/ 	.byte	0x04
	.zero		1


	//   ....[27]....
        /*02c4*/ 	.word	0x00000c10
        /*02c8*/ 	.word	0x000000ff
        /*02cc*/ 	.word	0x000000e0
        /*02d0*/ 	.short	0x0100
        /*02d2*/ 	.byte	0x04
	.zero		1


	//   ....[28]....
        /*02d4*/ 	.word	0x00000c20
        /*02d8*/ 	.word	0x000000ff
        /*02dc*/ 	.word	0x000000c8
        /*02e0*/ 	.short	0x0100
        /*02e2*/ 	.byte	0x04
	.zero		1


	//   ....[29]....
        /*02e4*/ 	.word	0x00000c30
        /*02e8*/ 	.word	0x000000ff
        /*02ec*/ 	.word	0x000000e8
        /*02f0*/ 	.short	0x0100
        /*02f2*/ 	.byte	0x04
	.zero		1


	//   ....[30]....
        /*02f4*/ 	.word	0x00000d20
        /*02f8*/ 	.word	0x000000ff
        /*02fc*/ 	.word	0x000000f0
        /*0300*/ 	.short	0x0100
        /*0302*/ 	.byte	0x04
	.zero		1


	//   ....[31]....
        /*0304*/ 	.word	0x00000d30
        /*0308*/ 	.word	0x000000ff
        /*030c*/ 	.word	0x00000100
        /*0310*/ 	.short	0x0100
        /*0312*/ 	.byte	0x04
	.zero		1


	//   ....[32]....
        /*0314*/ 	.word	0x00000d40
        /*0318*/ 	.word	0x000000ff
        /*031c*/ 	.word	0x000000f8
        /*0320*/ 	.short	0x0100
        /*0322*/ 	.byte	0x04
	.zero		1


	//   ....[33]....
        /*0324*/ 	.word	0x00000d50
        /*0328*/ 	.word	0x000000ff
        /*032c*/ 	.word	0x00000108
        /*0330*/ 	.short	0x0100
        /*0332*/ 	.byte	0x04
	.zero		1


	//   ....[34]....
        /*0334*/ 	.word	0x00000e50
        /*0338*/ 	.word	0x000000ff
        /*033c*/ 	.word	0x00000110
        /*0340*/ 	.short	0x0100
        /*0342*/ 	.byte	0x06
	.zero		1


	//   ....[35]....
        /*0344*/ 	.word	0x00001a30
        /*0348*/ 	.word	0x00000003
        /*034c*/ 	.word	0x00000100
        /*0350*/ 	.short	0x010a
        /*0352*/ 	.byte	0xff
	.zero		1


	//   ....[36]....
        /*0354*/ 	.word	0x00001a60
        /*0358*/ 	.word	0x00000003
        /*035c*/ 	.word	0x000000f0
        /*0360*/ 	.short	0x0101
        /*0362*/ 	.byte	0xff
	.zero		1


	//   ....[37]....
        /*0364*/ 	.word	0x00001b20
        /*0368*/ 	.word	0x000000ff
        /*036c*/ 	.word	0x00000020
        /*0370*/ 	.short	0x010a
        /*0372*/ 	.byte	0x04
	.zero		1


	//   ....[38]....
        /*0374*/ 	.word	0x00001bf0
        /*0378*/ 	.word	0x000000ff
        /*037c*/ 	.word	0x00000020
        /*0380*/ 	.short	0x010a
        /*0382*/ 	.byte	0x05
	.zero		1


	//   ....[39]....
        /*0384*/ 	.word	0x00001d50
        /*0388*/ 	.word	0x000000ff
        /*038c*/ 	.word	0x00000020
        /*0390*/ 	.short	0x010a
        /*0392*/ 	.byte	0x04
	.zero		1


	//   ....[40]....
        /*0394*/ 	.word	0x00001fe0
        /*0398*/ 	.word	0x000000ff
        /*039c*/ 	.word	0x00000088
        /*03a0*/ 	.short	0x0101
        /*03a2*/ 	.byte	0x15
	.zero		1


	//   ....[41]....
        /*03a4*/ 	.word	0x00002000
        /*03a8*/ 	.word	0x000000ff
        /*03ac*/ 	.word	0x00000020
        /*03b0*/ 	.short	0x010a
        /*03b2*/ 	.byte	0x04
	.zero		1


	//   ....[42]....
        /*03b4*/ 	.word	0x00002080
        /*03b8*/ 	.word	0x000000ff
        /*03bc*/ 	.word	0x00000020
        /*03c0*/ 	.short	0x010a
        /*03c2*/ 	.byte	0x06
	.zero		1


	//   ....[43]....
        /*03c4*/ 	.word	0x000021c0
        /*03c8*/ 	.word	0x000000ff
        /*03cc*/ 	.word	0x00000020
        /*03d0*/ 	.short	0x010a
        /*03d2*/ 	.byte	0x04
	.zero		1


	//   ....[44]....
        /*03d4*/ 	.word	0x00002480
        /*03d8*/ 	.word	0x00000003
        /*03dc*/ 	.word	0x00000090
        /*03e0*/ 	.short	0x010a
        /*03e2*/ 	.byte	0xff
	.zero		1


	//   ....[45]....
        /*03e4*/ 	.word	0x000025d0
        /*03e8*/ 	.word	0x00000000
        /*03ec*/ 	.word	0x00000000
        /*03f0*/ 	.short	0x0101
        /*03f2*/ 	.byte	0xff
	.zero		1


	//   ....[46]....
        /*03f4*/ 	.word	0x00002b80
        /*03f8*/ 	.word	0x000000ff
        /*03fc*/ 	.word	0x00000000
        /*0400*/ 	.short	0x010a
        /*0402*/ 	.byte	0x04
	.zero		1


	//   ....[47]....
        /*0404*/ 	.word	0x00002c10
        /*0408*/ 	.word	0x000000ff
        /*040c*/ 	.word	0x00000000
        /*0410*/ 	.short	0x010a
        /*0412*/ 	.byte	0x05
	.zero		1


	//   ....[48]....
        /*0414*/ 	.word	0x00002ca0
        /*0418*/ 	.word	0x000000ff
        /*041c*/ 	.word	0x00000000
        /*0420*/ 	.short	0x010a
        /*0422*/ 	.byte	0x05
	.zero		1


	//   ....[49]....
        /*0424*/ 	.word	0x00002d40
        /*0428*/ 	.word	0x00000000
        /*042c*/ 	.word	0x00000000
        /*0430*/ 	.short	0x010a
        /*0432*/ 	.byte	0xff
	.zero		1


	//   ....[50]....
        /*0434*/ 	.word	0x00002e60
        /*0438*/ 	.word	0x00000002
        /*043c*/ 	.word	0x000000f0
        /*0440*/ 	.short	0x010a
        /*0442*/ 	.byte	0xff
	.zero		1


	//   ....[51]....
        /*0444*/ 	.word	0x00002ec0
        /*0448*/ 	.word	0x00000004
        /*044c*/ 	.word	0x00000000
        /*0450*/ 	.short	0x0101
        /*0452*/ 	.byte	0xff
	.zero		1


	//   ....[52]....
        /*0454*/ 	.word	0x00002ee0
        /*0458*/ 	.word	0x000000ff
        /*045c*/ 	.word	0x000000a0
        /*0460*/ 	.short	0x010a
        /*0462*/ 	.byte	0x04
	.zero		1


	//   ....[53]....
        /*0464*/ 	.word	0x00003000
        /*0468*/ 	.word	0x00000002
        /*046c*/ 	.word	0x00000090
        /*0470*/ 	.short	0x010a
        /*0472*/ 	.byte	0xff
	.zero		1


	//   ....[54]....
        /*0474*/ 	.word	0x00003110
        /*0478*/ 	.word	0x00000002
        /*047c*/ 	.word	0x00000000
        /*0480*/ 	.short	0x0101
        /*0482*/ 	.byte	0xff
	.zero		1


	//   ....[55]....
        /*0484*/ 	.word	0x000031a0
        /*0488*/ 	.word	0x000000ff
        /*048c*/ 	.word	0x000000a0
        /*0490*/ 	.short	0x0106
        /*0492*/ 	.byte	0x04
	.zero		1


	//   ....[56]....
        /*0494*/ 	.word	0x000031c0
        /*0498*/ 	.word	0x000000ff
        /*049c*/ 	.word	0x000000a0
        /*04a0*/ 	.short	0x010a
        /*04a2*/ 	.byte	0x04
	.zero		1


	//   ....[57]....
        /*04a4*/ 	.word	0x00003250
        /*04a8*/ 	.word	0x000000ff
        /*04ac*/ 	.word	0x000000a0
        /*04b0*/ 	.short	0x0106
        /*04b2*/ 	.byte	0x07
	.zero		1


	//   ....[58]....
        /*04b4*/ 	.word	0x00003290
        /*04b8*/ 	.word	0x00000000
        /*04bc*/ 	.word	0x000000a0
        /*04c0*/ 	.short	0x010a
        /*04c2*/ 	.byte	0xff
	.zero		1


	//   ....[59]....
        /*04c4*/ 	.word	0x000034d0
        /*04c8*/ 	.word	0x000000ff
        /*04cc*/ 	.word	0x00000008
        /*04d0*/ 	.short	0x010a
        /*04d2*/ 	.byte	0x05
	.zero		1


	//   ....[60]....
        /*04d4*/ 	.word	0x000034f0
        /*04d8*/ 	.word	0x000000ff
        /*04dc*/ 	.word	0x00000008
        /*04e0*/ 	.short	0x010a
        /*04e2*/ 	.byte	0x05
	.zero		1


	//   ....[61]....
        /*04e4*/ 	.word	0x00003680
        /*04e8*/ 	.word	0x000000ff
        /*04ec*/ 	.word	0x00000008
        /*04f0*/ 	.short	0x010a
        /*04f2*/ 	.byte	0x05
	.zero		1


	//   ....[62]....
        /*04f4*/ 	.word	0x000036a0
        /*04f8*/ 	.word	0x000000ff
        /*04fc*/ 	.word	0x00000008
        /*0500*/ 	.short	0x010a
        /*0502*/ 	.byte	0x05
	.zero		1


	//   ....[63]....
        /*0504*/ 	.word	0x00003760
        /*0508*/ 	.word	0x000000ff
        /*050c*/ 	.word	0x00000000
        /*0510*/ 	.short	0x0101
        /*0512*/ 	.byte	0x04
	.zero		1


	//   ....[64]....
        /*0514*/ 	.word	0x00003b20
        /*0518*/ 	.word	0x00000000
        /*051c*/ 	.word	0x00000090
        /*0520*/ 	.short	0x010a
        /*0522*/ 	.byte	0xff
	.zero		1


	//   ....[65]....
        /*0524*/ 	.word	0x00003be0
        /*0528*/ 	.word	0x00000000
        /*052c*/ 	.word	0x00000000
        /*0530*/ 	.short	0x0101
        /*0532*/ 	.byte	0xff
	.zero		1


	//   ....[66]....
        /*0534*/ 	.word	0x00003ca0
        /*0538*/ 	.word	0x000000ff
        /*053c*/ 	.word	0x00000000
        /*0540*/ 	.short	0x010a
        /*0542*/ 	.byte	0x04
	.zero		1


	//   ....[67]....
        /*0544*/ 	.word	0x00003cb0
        /*0548*/ 	.word	0x000000ff
        /*054c*/ 	.word	0x000000d0
        /*0550*/ 	.short	0x010a
        /*0552*/ 	.byte	0x2e
	.zero		1


	//   ....[68]....
        /*0554*/ 	.word	0x00003d60
        /*0558*/ 	.word	0x000000ff
        /*055c*/ 	.word	0x00000000
        /*0560*/ 	.short	0x010a
        /*0562*/ 	.byte	0x07
	.zero		1


	//   ....[69]....
        /*0564*/ 	.word	0x00003e90
        /*0568*/ 	.word	0x000000ff
        /*056c*/ 	.word	0x00000000
        /*0570*/ 	.short	0x010a
        /*0572*/ 	.byte	0x04
	.zero		1


	//   ....[70]....
        /*0574*/ 	.word	0x000042d0
        /*0578*/ 	.word	0x000000ff
        /*057c*/ 	.word	0x00000000
        /*0580*/ 	.short	0x010a
        /*0582*/ 	.byte	0x04
	.zero		1


	//   ....[71]....
        /*0584*/ 	.word	0x00004360
        /*0588*/ 	.word	0x000000ff
        /*058c*/ 	.word	0x00000000
        /*0590*/ 	.short	0x010a
        /*0592*/ 	.byte	0x05
	.zero		1


	//   ....[72]....
        /*0594*/ 	.word	0x000043f0
        /*0598*/ 	.word	0x000000ff
        /*059c*/ 	.word	0x00000000
        /*05a0*/ 	.short	0x010a
        /*05a2*/ 	.byte	0x05
	.zero		1


	//   ....[73]....
        /*05a4*/ 	.word	0x00004490
        /*05a8*/ 	.word	0x00000000
        /*05ac*/ 	.word	0x00000000
        /*05b0*/ 	.short	0x010a
        /*05b2*/ 	.byte	0xff
	.zero		1


	//   ....[74]....
        /*05b4*/ 	.word	0x000044d0
        /*05b8*/ 	.word	0x00000000
        /*05bc*/ 	.word	0x00000000
        /*05c0*/ 	.short	0x010a
        /*05c2*/ 	.byte	0xff
	.zero		1


	//   ....[75]....
        /*05c4*/ 	.word	0x00004540
        /*05c8*/ 	.word	0x000000ff
        /*05cc*/ 	.word	0x00000000
        /*05d0*/ 	.short	0x0101
        /*05d2*/ 	.byte	0x04
	.zero		1


	//   ....[76]....
        /*05d4*/ 	.word	0x00004580
        /*05d8*/ 	.word	0x000000ff
        /*05dc*/ 	.word	0x00000110
        /*05e0*/ 	.short	0x010a
        /*05e2*/ 	.byte	0x29
	.zero		1


	//   ....[77]....
        /*05e4*/ 	.word	0x000045d0
        /*05e8*/ 	.word	0x000000ff
        /*05ec*/ 	.word	0x00000000
        /*05f0*/ 	.short	0x0101
        /*05f2*/ 	.byte	0x04
	.zero		1


	//   ....[78]....
        /*05f4*/ 	.word	0x00004a70
        /*05f8*/ 	.word	0x0000000c
        /*05fc*/ 	.word	0x00000090
        /*0600*/ 	.short	0x010a
        /*0602*/ 	.byte	0xff
	.zero		1


	//   ....[79]....
        /*0604*/ 	.word	0x00004be0
        /*0608*/ 	.word	0x00000000
        /*060c*/ 	.word	0x00000000
        /*0610*/ 	.short	0x0101
        /*0612*/ 	.byte	0xff
	.zero		1


	//   ....[80]....
        /*0614*/ 	.word	0x00005070
        /*0618*/ 	.word	0x000000ff
        /*061c*/ 	.word	0x00000088
        /*0620*/ 	.short	0x010a
        /*0622*/ 	.byte	0x15
	.zero		1


	//   ....[81]....
        /*0624*/ 	.word	0x000051f0
        /*0628*/ 	.word	0x000000ff
        /*062c*/ 	.word	0x00000060
        /*0630*/ 	.short	0x010a
        /*0632*/ 	.byte	0x15
	.zero		1


	//   ....[82]....
        /*0634*/ 	.word	0x00005370
        /*0638*/ 	.word	0x000000ff
        /*063c*/ 	.word	0x00000040
        /*0640*/ 	.short	0x010b
        /*0642*/ 	.byte	0x15
	.zero		1


	//   ....[83]....
        /*0644*/ 	.word	0x00005380
        /*0648*/ 	.word	0x000000ff
        /*064c*/ 	.word	0x00000000
        /*0650*/ 	.short	0x0101
        /*0652*/ 	.byte	0x06
	.zero		1


	//   ....[84]....
        /*0654*/ 	.word	0x00005390
        /*0658*/ 	.word	0x000000ff
        /*065c*/ 	.word	0x00000068
        /*0660*/ 	.short	0x010a
        /*0662*/ 	.byte	0x15
	.zero		1


	//   ....[85]....
        /*0664*/ 	.word	0x000054f0
        /*0668*/ 	.word	0x000000ff
        /*066c*/ 	.word	0x00000048
        /*0670*/ 	.short	0x010b
        /*0672*/ 	.byte	0x15
	.zero		1


	//   ....[86]....
        /*0674*/ 	.word	0x00005500
        /*0678*/ 	.word	0x000000ff
        /*067c*/ 	.word	0x00000000
        /*0680*/ 	.short	0x0101
        /*0682*/ 	.byte	0x06
	.zero		1


	//   ....[87]....
        /*0684*/ 	.word	0x00005510
        /*0688*/ 	.word	0x000000ff
        /*068c*/ 	.word	0x00000070
        /*0690*/ 	.short	0x010a
        /*0692*/ 	.byte	0x15
	.zero		1


	//   ....[88]....
        /*0694*/ 	.word	0x00005660
        /*0698*/ 	.word	0x000000ff
        /*069c*/ 	.word	0x00000050
        /*06a0*/ 	.short	0x010b
        /*06a2*/ 	.byte	0x15
	.zero		1


	//   ....[89]....
        /*06a4*/ 	.word	0x00005670
        /*06a8*/ 	.word	0x000000ff
        /*06ac*/ 	.word	0x00000000
        /*06b0*/ 	.short	0x0101
        /*06b2*/ 	.byte	0x06
	.zero		1


	//   ....[90]....
        /*06b4*/ 	.word	0x00005680
        /*06b8*/ 	.word	0x000000ff
        /*06bc*/ 	.word	0x00000078
        /*06c0*/ 	.short	0x010a
        /*06c2*/ 	.byte	0x15
	.zero		1


	//   ....[91]....
        /*06c4*/ 	.word	0x00005870
        /*06c8*/ 	.word	0x000000ff
        /*06cc*/ 	.word	0x00000058
        /*06d0*/ 	.short	0x010b
        /*06d2*/ 	.byte	0x15
	.zero		1


	//   ....[92]....
        /*06d4*/ 	.word	0x00005880
        /*06d8*/ 	.word	0x000000ff
        /*06dc*/ 	.word	0x00000000
        /*06e0*/ 	.short	0x0101
        /*06e2*/ 	.byte	0x25
	.zero		1


	//   ....[93]....
        /*06e4*/ 	.word	0x000058b0
        /*06e8*/ 	.word	0x000000ff
        /*06ec*/ 	.word	0x00000060
        /*06f0*/ 	.short	0x010a
        /*06f2*/ 	.byte	0x15
	.zero		1


	//   ....[94]....
        /*06f4*/ 	.word	0x000058d0
        /*06f8*/ 	.word	0x000000ff
        /*06fc*/ 	.word	0x00000068
        /*0700*/ 	.short	0x010a
        /*0702*/ 	.byte	0x15
	.zero		1


	//   ....[95]....
        /*0704*/ 	.word	0x000058f0
        /*0708*/ 	.word	0x000000ff
        /*070c*/ 	.word	0x00000070
        /*0710*/ 	.short	0x010a
        /*0712*/ 	.byte	0x15
	.zero		1


	//   ....[96]....
        /*0714*/ 	.word	0x00005930
        /*0718*/ 	.word	0x00000000
        /*071c*/ 	.word	0x00000078
        /*0720*/ 	.short	0x010a
        /*0722*/ 	.byte	0xff
	.zero		1


	//   ....[97]....
        /*0724*/ 	.word	0x00005c40
        /*0728*/ 	.word	0x00000003
        /*072c*/ 	.word	0x00000090
        /*0730*/ 	.short	0x010a
        /*0732*/ 	.byte	0xff
	.zero		1


	//   ....[98]....
        /*0734*/ 	.word	0x00005dc0
        /*0738*/ 	.word	0x00000000
        /*073c*/ 	.word	0x00000000
        /*0740*/ 	.short	0x0101
        /*0742*/ 	.byte	0xff
	.zero		1


	//   ....[99]....
        /*0744*/ 	.word	0x00006930
        /*0748*/ 	.word	0x000000ff
        /*074c*/ 	.word	0x00000040
        /*0750*/ 	.short	0x010a
        /*0752*/ 	.byte	0x2c
	.zero		1


	//   ....[100]....
        /*0754*/ 	.word	0x00006970
        /*0758*/ 	.word	0x00000063
        /*075c*/ 	.word	0x000000b0
        /*0760*/ 	.short	0x010a
        /*0762*/ 	.byte	0xff
	.zero		1


	//   ....[101]....
        /*0764*/ 	.word	0x00006a60
        /*0768*/ 	.word	0x000000ff
        /*076c*/ 	.word	0x00000040
        /*0770*/ 	.short	0x010a
        /*0772*/ 	.byte	0x2c
	.zero		1


	//   ....[102]....
        /*0774*/ 	.word	0x00006b50
        /*0778*/ 	.word	0x00000063
        /*077c*/ 	.word	0x000000b0
        /*0780*/ 	.short	0x010a
        /*0782*/ 	.byte	0xff
	.zero		1


	//   ....[103]....
        /*0784*/ 	.word	0x00007620
        /*0788*/ 	.word	0x00000000
        /*078c*/ 	.word	0x00000000
        /*0790*/ 	.short	0x0101
        /*0792*/ 	.byte	0xff
	.zero		1


	//   ....[104]....
        /*0794*/ 	.word	0x00007630
        /*0798*/ 	.word	0x00000003
        /*079c*/ 	.word	0x00000040
        /*07a0*/ 	.short	0x010a
        /*07a2*/ 	.byte	0xff
	.zero		1


	//   ....[105]....
        /*07a4*/ 	.word	0x00007710
        /*07a8*/ 	.word	0x00000003
        /*07ac*/ 	.word	0x00000040
        /*07b0*/ 	.short	0x010a
        /*07b2*/ 	.byte	0xff
	.zero		1


	//   ....[106]....
        /*07b4*/ 	.word	0x00008280
        /*07b8*/ 	.word	0x0000003d
        /*07bc*/ 	.word	0x00000000
        /*07c0*/ 	.short	0x0101
        /*07c2*/ 	.byte	0xff
	.zero		1


	//   ....[107]....
        /*07c4*/ 	.word	0x000082a0
        /*07c8*/ 	.word	0x0000003e
        /*07cc*/ 	.word	0x00000040
        /*07d0*/ 	.short	0x010a
        /*07d2*/ 	.byte	0xff
	.zero		1


	//   ....[108]....
        /*07d4*/ 	.word	0x00008370
        /*07d8*/ 	.word	0x0000003e
        /*07dc*/ 	.word	0x00000040
        /*07e0*/ 	.short	0x010a
        /*07e2*/ 	.byte	0xff
	.zero		1


	//   ....[109]....
        /*07e4*/ 	.word	0x00008ee0
        /*07e8*/ 	.word	0x0000003d
        /*07ec*/ 	.word	0x00000000
        /*07f0*/ 	.short	0x0101
        /*07f2*/ 	.byte	0xff
	.zero		1


	//   ....[110]....
        /*07f4*/ 	.word	0x00008f00
        /*07f8*/ 	.word	0x0000003e
        /*07fc*/ 	.word	0x00000040
        /*0800*/ 	.short	0x010a
        /*0802*/ 	.byte	0xff
	.zero		1


	//   ....[111]....
        /*0804*/ 	.word	0x00008fd0
        /*0808*/ 	.word	0x0000003e
        /*080c*/ 	.word	0x00000040
        /*0810*/ 	.short	0x010a
        /*0812*/ 	.byte	0xff
	.zero		1


	//   ....[112]....
        /*0814*/ 	.word	0x000093c0
        /*0818*/ 	.word	0x00000063
        /*081c*/ 	.word	0x00000000
        /*0820*/ 	.short	0x0101
        /*0822*/ 	.byte	0xff
	.zero		1


	//   ....[113]....
        /*0824*/ 	.word	0x00009b90
        /*0828*/ 	.word	0x00000002
        /*082c*/ 	.word	0x00000000
        /*0830*/ 	.short	0x0101
        /*0832*/ 	.byte	0xff
	.zero		1


	//   ....[114]....
        /*0834*/ 	.word	0x00009e20
        /*0838*/ 	.word	0x000000ff
        /*083c*/ 	.word	0x00000000
        /*0840*/ 	.short	0x0101
        /*0842*/ 	.byte	0x04
	.zero		1


	//   ....[115]....
        /*0844*/ 	.word	0x00009e40
        /*0848*/ 	.word	0x00000003
        /*084c*/ 	.word	0x00000100
        /*0850*/ 	.short	0x010a
        /*0852*/ 	.byte	0xff
	.zero		1


	//   ....[116]....
        /*0854*/ 	.word	0x00009ea0
        /*0858*/ 	.word	0x00000000
        /*085c*/ 	.word	0x00000020
        /*0860*/ 	.short	0x010a
        /*0862*/ 	.byte	0xff
	.zero		1


	//   ....[117]....
        /*0864*/ 	.word	0x00009f00
        /*0868*/ 	.word	0x00000000
        /*086c*/ 	.word	0x00000020
        /*0870*/ 	.short	0x010a
        /*0872*/ 	.byte	0xff
	.zero		1


	//   ....[118]....
        /*0874*/ 	.word	0x00009f50
        /*0878*/ 	.word	0x00000003
        /*087c*/ 	.word	0x00000090
        /*0880*/ 	.short	0x010a
        /*0882*/ 	.byte	0xff
	.zero		1


	//   ....[119]....
        /*0884*/ 	.word	0x00009fb0
        /*0888*/ 	.word	0x00000000
        /*088c*/ 	.word	0x00000000
        /*0890*/ 	.short	0x010a
        /*0892*/ 	.byte	0xff
	.zero		1


	//   ....[120]....
        /*0894*/ 	.word	0x0000a010
        /*0898*/ 	.word	0x00000000
        /*089c*/ 	.word	0x00000000
        /*08a0*/ 	.short	0x010a
        /*08a2*/ 	.byte	0xff
	.zero		1


	//   ....[121]....
        /*08a4*/ 	.word	0x0000a070
        /*08a8*/ 	.word	0x00000000
        /*08ac*/ 	.word	0x00000000
        /*08b0*/ 	.short	0x010a
        /*08b2*/ 	.byte	0xff
	.zero		1


	//   ....[122]....
        /*08b4*/ 	.word	0x0000a0c0
        /*08b8*/ 	.word	0x00000002
        /*08bc*/ 	.word	0x000000f0
        /*08c0*/ 	.short	0x010a
        /*08c2*/ 	.byte	0xff
	.zero		1


	//   ....[123]....
        /*08c4*/ 	.word	0x0000a120
        /*08c8*/ 	.word	0x00000002
        /*08cc*/ 	.word	0x000000a0
        /*08d0*/ 	.short	0x010a
        /*08d2*/ 	.byte	0xff
	.zero		1


	//   ....[124]....
        /*08d4*/ 	.word	0x0000a170
        /*08d8*/ 	.word	0x00000002
        /*08dc*/ 	.word	0x00000090
        /*08e0*/ 	.short	0x010a
        /*08e2*/ 	.byte	0xff
	.zero		1


	//   ....[125]....
        /*08e4*/ 	.word	0x0000a1d0
        /*08e8*/ 	.word	0x00000000
        /*08ec*/ 	.word	0x000000a0
        /*08f0*/ 	.short	0x010a
        /*08f2*/ 	.byte	0xff
	.zero		1


	//   ....[126]....
        /*08f4*/ 	.word	0x0000a230
        /*08f8*/ 	.word	0x00000000
        /*08fc*/ 	.word	0x00000008
        /*0900*/ 	.short	0x010a
        /*0902*/ 	.byte	0xff
	.zero		1


	//   ....[127]....
        /*0904*/ 	.word	0x0000a320
        /*0908*/ 	.word	0x00000000
        /*090c*/ 	.word	0x00000008
        /*0910*/ 	.short	0x010a
        /*0912*/ 	.byte	0xff
	.zero		1


	//   ....[128]....
        /*0914*/ 	.word	0x0000a370
        /*0918*/ 	.word	0x00000000
        /*091c*/ 	.word	0x00000090
        /*0920*/ 	.short	0x010a
        /*0922*/ 	.byte	0xff
	.zero		1


	//   ....[129]....
        /*0924*/ 	.word	0x0000a3d0
        /*0928*/ 	.word	0x00000000
        /*092c*/ 	.word	0x000000d0
        /*0930*/ 	.short	0x010a
        /*0932*/ 	.byte	0xff
	.zero		1


	//   ....[130]....
        /*0934*/ 	.word	0x0000a430
        /*0938*/ 	.word	0x00000000
        /*093c*/ 	.word	0x00000000
        /*0940*/ 	.short	0x010a
        /*0942*/ 	.byte	0xff
	.zero		1


	//   ....[131]....
        /*0944*/ 	.word	0x0000a490
        /*0948*/ 	.word	0x00000000
        /*094c*/ 	.word	0x00000000
        /*0950*/ 	.short	0x010a
        /*0952*/ 	.byte	0xff
	.zero		1


	//   ....[132]....
        /*0954*/ 	.word	0x0000a4f0
        /*0958*/ 	.word	0x00000000
        /*095c*/ 	.word	0x00000000
        /*0960*/ 	.short	0x010a
        /*0962*/ 	.byte	0xff
	.zero		1


	//   ....[133]....
        /*0964*/ 	.word	0x0000a550
        /*0968*/ 	.word	0x00000000
        /*096c*/ 	.word	0x00000000
        /*0970*/ 	.short	0x010a
        /*0972*/ 	.byte	0xff
	.zero		1


	//   ....[134]....
        /*0974*/ 	.word	0x0000a5b0
        /*0978*/ 	.word	0x00000000
        /*097c*/ 	.word	0x00000110
        /*0980*/ 	.short	0x010a
        /*0982*/ 	.byte	0xff
	.zero		1


	//   ....[135]....
        /*0984*/ 	.word	0x0000a600
        /*0988*/ 	.word	0x0000000c
        /*098c*/ 	.word	0x00000090
        /*0990*/ 	.short	0x010a
        /*0992*/ 	.byte	0xff
	.zero		1


	//   ....[136]....
        /*0994*/ 	.word	0x0000a660
        /*0998*/ 	.word	0x00000000
        /*099c*/ 	.word	0x00000088
        /*09a0*/ 	.short	0x010a
        /*09a2*/ 	.byte	0xff
	.zero		1


	//   ....[137]....
        /*09a4*/ 	.word	0x0000a6c0
        /*09a8*/ 	.word	0x00000000
        /*09ac*/ 	.word	0x00000060
        /*09b0*/ 	.short	0x010a
        /*09b2*/ 	.byte	0xff
	.zero		1


	//   ....[138]....
        /*09b4*/ 	.word	0x0000a720
        /*09b8*/ 	.word	0x00000000
        /*09bc*/ 	.word	0x00000068
        /*09c0*/ 	.short	0x010a
        /*09c2*/ 	.byte	0xff
	.zero		1


	//   ....[139]....
        /*09c4*/ 	.word	0x0000a780
        /*09c8*/ 	.word	0x00000000
        /*09cc*/ 	.word	0x00000070
        /*09d0*/ 	.short	0x010a
        /*09d2*/ 	.byte	0xff
	.zero		1


	//   ....[140]....
        /*09d4*/ 	.word	0x0000a7e0
        /*09d8*/ 	.word	0x00000000
        /*09dc*/ 	.word	0x00000078
        /*09e0*/ 	.short	0x010a
        /*09e2*/ 	.byte	0xff
	.zero		1


	//   ....[141]....
        /*09e4*/ 	.word	0x0000a840
        /*09e8*/ 	.word	0x00000000
        /*09ec*/ 	.word	0x00000060
        /*09f0*/ 	.short	0x010a
        /*09f2*/ 	.byte	0xff
	.zero		1


	//   ....[142]....
        /*09f4*/ 	.word	0x0000a8a0
        /*09f8*/ 	.word	0x00000000
        /*09fc*/ 	.word	0x00000068
        /*0a00*/ 	.short	0x010a
        /*0a02*/ 	.byte	0xff
	.zero		1


	//   ....[143]....
        /*0a04*/ 	.word	0x0000a900
        /*0a08*/ 	.word	0x00000000
        /*0a0c*/ 	.word	0x00000070
        /*0a10*/ 	.short	0x010a
        /*0a12*/ 	.byte	0xff
	.zero		1


	//   ....[144]....
        /*0a14*/ 	.word	0x0000a950
        /*0a18*/ 	.word	0x00000003
        /*0a1c*/ 	.word	0x00000090
        /*0a20*/ 	.short	0x010a
        /*0a22*/ 	.byte	0xff
	.zero		1


	//   ....[145]....
        /*0a24*/ 	.word	0x0000a9b0
        /*0a28*/ 	.word	0x00000002
        /*0a2c*/ 	.word	0x00000040
        /*0a30*/ 	.short	0x010a
        /*0a32*/ 	.byte	0xff
	.zero		1


	//   ....[146]....
        /*0a34*/ 	.word	0x0000aa00
        /*0a38*/ 	.word	0x00000063
        /*0a3c*/ 	.word	0x000000b0
        /*0a40*/ 	.short	0x010a
        /*0a42*/ 	.byte	0xff
	.zero		1


	//   ....[147]....
        /*0a44*/ 	.word	0x0000aa50
        /*0a48*/ 	.word	0x00000003
        /*0a4c*/ 	.word	0x00000040
        /*0a50*/ 	.short	0x010a
        /*0a52*/ 	.byte	0xff
	.zero		1


	//   ....[148]....
        /*0a54*/ 	.word	0x0000aaa0
        /*0a58*/ 	.word	0x0000003e
        /*0a5c*/ 	.word	0x00000040
        /*0a60*/ 	.short	0x010a
        /*0a62*/ 	.byte	0xff
	.zero		1


	//   ....[149]....
        /*0a64*/ 	.word	0x0000aaf0
        /*0a68*/ 	.word	0x0000003e
        /*0a6c*/ 	.word	0x00000040
        /*0a70*/ 	.short	0x010a
        /*0a72*/ 	.byte	0xff
	.zero		1


	//----- nvinfo : EIATTR_NUM_MBARRIERS
	.align		4
.L_47:
        /*0a74*/ 	.byte	0x03, 0x38
        /*0a76*/ 	.short	0x0023


	//----- nvinfo : EIATTR_EXIT_INSTR_OFFSETS
	.align		4
        /*0a78*/ 	.byte	0x04, 0x1c
        /*0a7a*/ 	.short	(.L_49 - .L_48)


	//   ....[0]....
.L_48:
        /*0a7c*/ 	.word	0x00002d70


	//   ....[1]....
        /*0a80*/ 	.word	0x00003260


	//   ....[2]....
        /*0a84*/ 	.word	0x000032c0


	//   ....[3]....
        /*0a88*/ 	.word	0x00004800


	//   ....[4]....
        /*0a8c*/ 	.word	0x00005960


	//   ....[5]....
        /*0a90*/ 	.word	0x000059a0


	//   ....[6]....
        /*0a94*/ 	.word	0x00009d10


	//   ....[7]....
        /*0a98*/ 	.word	0x00009d90


	//   ....[8]....
        /*0a9c*/ 	.word	0x00009dc0


	//   ....[9]....
        /*0aa0*/ 	.word	0x00009e30


	//----- nvinfo : EIATTR_MAX_THREADS
	.align		4
.L_49:
        /*0aa4*/ 	.byte	0x04, 0x05
        /*0aa6*/ 	.short	(.L_51 - .L_50)
.L_50:
        /*0aa8*/ 	.word	0x00000100
        /*0aac*/ 	.word	0x00000001
        /*0ab0*/ 	.word	0x00000001


	//----- nvinfo : EIATTR_CRS_STACK_SIZE
	.align		4
.L_51:
        /*0ab4*/ 	.byte	0x04, 0x1e
        /*0ab6*/ 	.short	(.L_53 - .L_52)
.L_52:
        /*0ab8*/ 	.word	0x00000000


	//----- nvinfo : EIATTR_CBANK_PARAM_SIZE
	.align		4
.L_53:
        /*0abc*/ 	.byte	0x03, 0x19
        /*0abe*/ 	.short	0x0800


	//----- nvinfo : EIATTR_PARAM_CBANK
	.align		4
        /*0ac0*/ 	.byte	0x04, 0x0a
        /*0ac2*/ 	.short	(.L_55 - .L_54)
	.align		4
.L_54:
        /*0ac4*/ 	.word	index@(.nv.constant0._ZN7cutlass13device_kernelINS_4gemm6kernel13GemmUniversalIN4cute5tupleIJiiiiEEENS1_10collective13CollectiveMmaINS1_35MainloopSm100TmaUmmaWarpSpecializedILi4ELi2ELi4ENS5_IJNS4_1CILi2EEESB_NSA_ILi1EEEEEEEENS5_IJNSA_ILi256EEENSA_ILi128EEESG_EEENS_10bfloat16_tENS5_IJlSC_lEEESI_SJ_NS4_8TiledMMAINS4_8MMA_AtomIJNS4_26SM100_MMA_F16BF16_2x1SM_SSISI_SI_fLi256ELi128ELNS4_4UMMA5MajorE0ELSO_0ELNSN_7ScaleInE0ELSP_0EEEEEENS4_6LayoutINS5_IJSC_SC_SC_EEENS5_IJNSA_ILi0EEESU_SU_EEEEENS5_IJNS4_10UnderscoreESX_SX_EEEEENS4_28SM100_TMA_2SM_LOAD_MULTICASTENS4_14ComposedLayoutINS4_7SwizzleILi3ELi4ELi3EEENS4_18smem_ptr_flag_bitsILi16EEENSS_INS5_IJNSA_ILi8EEENSA_ILi64EEEEEENS5_IJS17_SC_EEEEEEEvNS4_8identityENS4_18SM100_TMA_2SM_LOADES1B_vS1C_EENS_8epilogue10collective18CollectiveEpilogueINS1F_23Sm100TmaWarpSpecializedILi4ELi2ELi32ELb1ELb0EEEJNS5_IJSG_SG_SG_EEENS5_IJNSS_ISG_SC_EENSS_INSA_ILi32EEESC_EEEEESI_SJ_SI_SJ_NS1F_6fusion15FusionCallbacksIS1J_NS1P_17LinearCombinationISI_fSI_fLNS_15FloatRoundStyleE2EEES1K_S1O_JEEENS4_5SM1004TMEM4LOAD26SM100_TMEM_LOAD_32dp32b32xENS4_13SM90_TMA_LOADENS11_INS12_ILi2ELi4ELi3EEES15_NSS_INS5_IJS16_S1M_EEENS5_IJS1M_SC_EEEEEEENS4_39AutoVectorizingCopyWithAssumedAlignmentILi128EEENS4_14SM90_TMA_STOREES24_S26_S26_EEEvvEEEEvNT_6ParamsE)
        /*0ac8*/ 	.short	0x0380
        /*0aca*/ 	.short	0x0800


	//----- nvinfo : EIATTR_SW_WAR
	.align		4
.L_55:
        /*0acc*/ 	.byte	0x04, 0x36
        /*0ace*/ 	.short	(.L_57 - .L_56)
.L_56:
        /*0ad0*/ 	.word	0x00000008
.L_57:


//--------------------- .nv.callgraph             --------------------------
	.section	.nv.callgraph,"",@"SHT_CUDA_CALLGRAPH"
	.align	4
	.sectionentsize	8
	.align		4
        /*0000*/ 	.word	0x00000000
	.align		4
        /*0004*/ 	.word	0xffffffff
	.align		4
        /*0008*/ 	.word	index@(_ZN7cutlass13device_kernelINS_4gemm6kernel13GemmUniversalIN4cute5tupleIJiiiiEEENS1_10collective13CollectiveMmaINS1_35MainloopSm100TmaUmmaWarpSpecializedILi4ELi2ELi4ENS5_IJNS4_1CILi2EEESB_NSA_ILi1EEEEEEEENS5_IJNSA_ILi256EEENSA_ILi128EEESG_EEENS_10bfloat16_tENS5_IJlSC_lEEESI_SJ_NS4_8TiledMMAINS4_8MMA_AtomIJNS4_26SM100_MMA_F16BF16_2x1SM_SSISI_SI_fLi256ELi128ELNS4_4UMMA5MajorE0ELSO_0ELNSN_7ScaleInE0ELSP_0EEEEEENS4_6LayoutINS5_IJSC_SC_SC_EEENS5_IJNSA_ILi0EEESU_SU_EEEEENS5_IJNS4_10UnderscoreESX_SX_EEEEENS4_28SM100_TMA_2SM_LOAD_MULTICASTENS4_14ComposedLayoutINS4_7SwizzleILi3ELi4ELi3EEENS4_18smem_ptr_flag_bitsILi16EEENSS_INS5_IJNSA_ILi8EEENSA_ILi64EEEEEENS5_IJS17_SC_EEEEEEEvNS4_8identityENS4_18SM100_TMA_2SM_LOADES1B_vS1C_EENS_8epilogue10collective18CollectiveEpilogueINS1F_23Sm100TmaWarpSpecializedILi4ELi2ELi32ELb1ELb0EEEJNS5_IJSG_SG_SG_EEENS5_IJNSS_ISG_SC_EENSS_INSA_ILi32EEESC_EEEEESI_SJ_SI_SJ_NS1F_6fusion15FusionCallbacksIS1J_NS1P_17LinearCombinationISI_fSI_fLNS_15FloatRoundStyleE2EEES1K_S1O_JEEENS4_5SM1004TMEM4LOAD26SM100_TMEM_LOAD_32dp32b32xENS4_13SM90_TMA_LOADENS11_INS12_ILi2ELi4ELi3EEES15_NSS_INS5_IJS16_S1M_EEENS5_IJS1M_SC_EEEEEEENS4_39AutoVectorizingCopyWithAssumedAlignmentILi128EEENS4_14SM90_TMA_STOREES24_S26_S26_EEEvvEEEEvNT_6ParamsE)
	.align		4
        /*000c*/ 	.word	index@(__assertfail)
	.align		4
        /*0010*/ 	.word	0x00000000
	.align		4
        /*0014*/ 	.word	0xfffffffe
	.align		4
        /*0018*/ 	.word	0x00000000
	.align		4
        /*001c*/ 	.word	0xfffffffd
	.align		4
        /*0020*/ 	.word	0x00000000
	.align		4
        /*0024*/ 	.word	0xfffffffc


//--------------------- .nv.constant4             --------------------------
	.section	.nv.constant4,"a",@progbits
	.align	8
	.align		8
.nv.constant4:
        /*0000*/ 	.dword	__assertfail
	.align		8
        /*0008*/ 	.dword	__unnamed_1
	.align		8
        /*0010*/ 	.dword	__unnamed_2
	.align		8
        /*0018*/ 	.dword	_ZN39_INTERNAL_048978c8_4_k_cu_49d17a94_80454cuda3std3__45__cpo5beginE
	.align		8
        /*0020*/ 	.dword	_ZN39_INTERNAL_048978c8_4_k_cu_49d17a94_80454cuda3std3__45__cpo3endE
	.align		8
        /*0028*/ 	.dword	_ZN39_INTERNAL_048978c8_4_k_cu_49d17a94_80454cuda3std3__45__cpo6cbeginE
	.align		8
        /*0030*/ 	.dword	_ZN39_INTERNAL_048978c8_4_k_cu_49d17a94_80454cuda3std3__45__cpo4cendE
	.align		8
        /*0038*/ 	.dword	_ZN39_INTERNAL_048978c8_4_k_cu_49d17a94_80454cuda3std3__441_GLOBAL__N__048978c8_4_k_cu_49d17a94_80456ignoreE
	.align		8
        /*0040*/ 	.dword	_ZN39_INTERNAL_048978c8_4_k_cu_49d17a94_80454cuda3std3__419piecewise_constructE
	.align		8
        /*0048*/ 	.dword	_ZN39_INTERNAL_048978c8_4_k_cu_49d17a94_80454cuda3std3__48in_placeE
	.align		8
        /*0050*/ 	.dword	_ZN39_INTERNAL_048978c8_4_k_cu_49d17a94_80454cuda3std6ranges3__45__cpo4swapE
	.align		8
        /*0058*/ 	.dword	_ZN39_INTERNAL_048978c8_4_k_cu_49d17a94_80454cuda3std6ranges3__45__cpo9iter_moveE
	.align		8
        /*0060*/ 	.dword	_ZN39_INTERNAL_048978c8_4_k_cu_49d17a94_80454cute7productE
	.align		8
        /*0068*/ 	.dword	_ZN39_INTERNAL_048978c8_4_k_cu_49d17a94_80454cute1_E
	.align		8
        /*0070*/ 	.dword	$str$25
	.align		8
        /*0078*/ 	.dword	$str$26
	.align		8
        /*0080*/ 	.dword	$str$27
	.align		8
        /*0088*/ 	.dword	$str$28


//--------------------- .text._ZN7cutlass13device_kernelINS_4gemm6kernel13GemmUniversalIN4cute5tupleIJiiiiEEENS1_10collective13CollectiveMmaINS1_35MainloopSm100TmaUmmaWarpSpecializedILi4ELi2ELi4ENS5_IJNS4_1CILi2EEESB_NSA_ILi1EEEEEEEENS5_IJNSA_ILi256EEENSA_ILi128EEESG_EEENS_10bfloat16_tENS5_IJlSC_lEEESI_SJ_NS4_8TiledMMAINS4_8MMA_AtomIJNS4_26SM100_MMA_F16BF16_2x1SM_SSISI_SI_fLi256ELi128ELNS4_4UMMA5MajorE0ELSO_0ELNSN_7ScaleInE0ELSP_0EEEEEENS4_6LayoutINS5_IJSC_SC_SC_EEENS5_IJNSA_ILi0EEESU_SU_EEEEENS5_IJNS4_10UnderscoreESX_SX_EEEEENS4_28SM100_TMA_2SM_LOAD_MULTICASTENS4_14ComposedLayoutINS4_7SwizzleILi3ELi4ELi3EEENS4_18smem_ptr_flag_bitsILi16EEENSS_INS5_IJNSA_ILi8EEENSA_ILi64EEEEEENS5_IJS17_SC_EEEEEEEvNS4_8identityENS4_18SM100_TMA_2SM_LOADES1B_vS1C_EENS_8epilogue10collective18CollectiveEpilogueINS1F_23Sm100TmaWarpSpecializedILi4ELi2ELi32ELb1ELb0EEEJNS5_IJSG_SG_SG_EEENS5_IJNSS_ISG_SC_EENSS_INSA_ILi32EEESC_EEEEESI_SJ_SI_SJ_NS1F_6fusion15FusionCallbacksIS1J_NS1P_17LinearCombinationISI_fSI_fLNS_15FloatRoundStyleE2EEES1K_S1O_JEEENS4_5SM1004TMEM4LOAD26SM100_TMEM_LOAD_32dp32b32xENS4_13SM90_TMA_LOADENS11_INS12_ILi2ELi4ELi3EEES15_NSS_INS5_IJS16_S1M_EEENS5_IJS1M_SC_EEEEEEENS4_39AutoVectorizingCopyWithAssumedAlignmentILi128EEENS4_14SM90_TMA_STOREES24_S26_S26_EEEvvEEEEvNT_6ParamsE --------------------------
	.section	.text._ZN7cutlass13device_kernelINS_4gemm6kernel13GemmUniversalIN4cute5tupleIJiiiiEEENS1_10collective13CollectiveMmaINS1_35MainloopSm100TmaUmmaWarpSpecializedILi4ELi2ELi4ENS5_IJNS4_1CILi2EEESB_NSA_ILi1EEEEEEEENS5_IJNSA_ILi256EEENSA_ILi128EEESG_EEENS_10bfloat16_tENS5_IJlSC_lEEESI_SJ_NS4_8TiledMMAINS4_8MMA_AtomIJNS4_26SM100_MMA_F16BF16_2x1SM_SSISI_SI_fLi256ELi128ELNS4_4UMMA5MajorE0ELSO_0ELNSN_7ScaleInE0ELSP_0EEEEEENS4_6LayoutINS5_IJSC_SC_SC_EEENS5_IJNSA_ILi0EEESU_SU_EEEEENS5_IJNS4_10UnderscoreESX_SX_EEEEENS4_28SM100_TMA_2SM_LOAD_MULTICASTENS4_14ComposedLayoutINS4_7SwizzleILi3ELi4ELi3EEENS4_18smem_ptr_flag_bitsILi16EEENSS_INS5_IJNSA_ILi8EEENSA_ILi64EEEEEENS5_IJS17_SC_EEEEEEEvNS4_8identityENS4_18SM100_TMA_2SM_LOADES1B_vS1C_EENS_8epilogue10collective18CollectiveEpilogueINS1F_23Sm100TmaWarpSpecializedILi4ELi2ELi32ELb1ELb0EEEJNS5_IJSG_SG_SG_EEENS5_IJNSS_ISG_SC_EENSS_INSA_ILi32EEESC_EEEEESI_SJ_SI_SJ_NS1F_6fusion15FusionCallbacksIS1J_NS1P_17LinearCombinationISI_fSI_fLNS_15FloatRoundStyleE2EEES1K_S1O_JEEENS4_5SM1004TMEM4LOAD26SM100_TMEM_LOAD_32dp32b32xENS4_13SM90_TMA_LOADENS11_INS12_ILi2ELi4ELi3EEES15_NSS_INS5_IJS16_S1M_EEENS5_IJS1M_SC_EEEEEEENS4_39AutoVectorizingCopyWithAssumedAlignmentILi128EEENS4_14SM90_TMA_STOREES24_S26_S26_EEEvvEEEEvNT_6ParamsE,"ax",@progbits
	.align	128
.text._ZN7cutlass13device_kernelINS_4gemm6kernel13GemmUniversalIN4cute5tupleIJiiiiEEENS1_10collective13CollectiveMmaINS1_35MainloopSm100TmaUmmaWarpSpecializedILi4ELi2ELi4ENS5_IJNS4_1CILi2EEESB_NSA_ILi1EEEEEEEENS5_IJNSA_ILi256EEENSA_ILi128EEESG_EEENS_10bfloat16_tENS5_IJlSC_lEEESI_SJ_NS4_8TiledMMAINS4_8MMA_AtomIJNS4_26SM100_MMA_F16BF16_2x1SM_SSISI_SI_fLi256ELi128ELNS4_4UMMA5MajorE0ELSO_0ELNSN_7ScaleInE0ELSP_0EEEEEENS4_6LayoutINS5_IJSC_SC_SC_EEENS5_IJNSA_ILi0EEESU_SU_EEEEENS5_IJNS4_10UnderscoreESX_SX_EEEEENS4_28SM100_TMA_2SM_LOAD_MULTICASTENS4_14ComposedLayoutINS4_7SwizzleILi3ELi4ELi3EEENS4_18smem_ptr_flag_bitsILi16EEENSS_INS5_IJNSA_ILi8EEENSA_ILi64EEEEEENS5_IJS17_SC_EEEEEEEvNS4_8identityENS4_18SM100_TMA_2SM_LOADES1B_vS1C_EENS_8epilogue10collective18CollectiveEpilogueINS1F_23Sm100TmaWarpSpecializedILi4ELi2ELi32ELb1ELb0EEEJNS5_IJSG_SG_SG_EEENS5_IJNSS_ISG_SC_EENSS_INSA_ILi32EEESC_EEEEESI_SJ_SI_SJ_NS1F_6fusion15FusionCallbacksIS1J_NS1P_17LinearCombinationISI_fSI_fLNS_15FloatRoundStyleE2EEES1K_S1O_JEEENS4_5SM1004TMEM4LOAD26SM100_TMEM_LOAD_32dp32b32xENS4_13SM90_TMA_LOADENS11_INS12_ILi2ELi4ELi3EEES15_NSS_INS5_IJS16_S1M_EEENS5_IJS1M_SC_EEEEEEENS4_39AutoVectorizingCopyWithAssumedAlignmentILi128EEENS4_14SM90_TMA_STOREES24_S26_S26_EEEvvEEEEvNT_6ParamsE:
        .type           _ZN7cutlass13device_kernelINS_4gemm6kernel13GemmUniversalIN4cute5tupleIJiiiiEEENS1_10collective13CollectiveMmaINS1_35MainloopSm100TmaUmmaWarpSpecializedILi4ELi2ELi4ENS5_IJNS4_1CILi2EEESB_NSA_ILi1EEEEEEEENS5_IJNSA_ILi256EEENSA_ILi128EEESG_EEENS_10bfloat16_tENS5_IJlSC_lEEESI_SJ_NS4_8TiledMMAINS4_8MMA_AtomIJNS4_26SM100_MMA_F16BF16_2x1SM_SSISI_SI_fLi256ELi128ELNS4_4UMMA5MajorE0ELSO_0ELNSN_7ScaleInE0ELSP_0EEEEEENS4_6LayoutINS5_IJSC_SC_SC_EEENS5_IJNSA_ILi0EEESU_SU_EEEEENS5_IJNS4_10UnderscoreESX_SX_EEEEENS4_28SM100_TMA_2SM_LOAD_MULTICASTENS4_14ComposedLayoutINS4_7SwizzleILi3ELi4ELi3EEENS4_18smem_ptr_flag_bitsILi16EEENSS_INS5_IJNSA_ILi8EEENSA_ILi64EEEEEENS5_IJS17_SC_EEEEEEEvNS4_8identityENS4_18SM100_TMA_2SM_LOADES1B_vS1C_EENS_8epilogue10collective18CollectiveEpilogueINS1F_23Sm100TmaWarpSpecializedILi4ELi2ELi32ELb1ELb0EEEJNS5_IJSG_SG_SG_EEENS5_IJNSS_ISG_SC_EENSS_INSA_ILi32EEESC_EEEEESI_SJ_SI_SJ_NS1F_6fusion15FusionCallbacksIS1J_NS1P_17LinearCombinationISI_fSI_fLNS_15FloatRoundStyleE2EEES1K_S1O_JEEENS4_5SM1004TMEM4LOAD26SM100_TMEM_LOAD_32dp32b32xENS4_13SM90_TMA_LOADENS11_INS12_ILi2ELi4ELi3EEES15_NSS_INS5_IJS16_S1M_EEENS5_IJS1M_SC_EEEEEEENS4_39AutoVectorizingCopyWithAssumedAlignmentILi128EEENS4_14SM90_TMA_STOREES24_S26_S26_EEEvvEEEEvNT_6ParamsE,@function
        .size           _ZN7cutlass13device_kernelINS_4gemm6kernel13GemmUniversalIN4cute5tupleIJiiiiEEENS1_10collective13CollectiveMmaINS1_35MainloopSm100TmaUmmaWarpSpecializedILi4ELi2ELi4ENS5_IJNS4_1CILi2EEESB_NSA_ILi1EEEEEEEENS5_IJNSA_ILi256EEENSA_ILi128EEESG_EEENS_10bfloat16_tENS5_IJlSC_lEEESI_SJ_NS4_8TiledMMAINS4_8MMA_AtomIJNS4_26SM100_MMA_F16BF16_2x1SM_SSISI_SI_fLi256ELi128ELNS4_4UMMA5MajorE0ELSO_0ELNSN_7ScaleInE0ELSP_0EEEEEENS4_6LayoutINS5_IJSC_SC_SC_EEENS5_IJNSA_ILi0EEESU_SU_EEEEENS5_IJNS4_10UnderscoreESX_SX_EEEEENS4_28SM100_TMA_2SM_LOAD_MULTICASTENS4_14ComposedLayoutINS4_7SwizzleILi3ELi4ELi3EEENS4_18smem_ptr_flag_bitsILi16EEENSS_INS5_IJNSA_ILi8EEENSA_ILi64EEEEEENS5_IJS17_SC_EEEEEEEvNS4_8identityENS4_18SM100_TMA_2SM_LOADES1B_vS1C_EENS_8epilogue10collective18CollectiveEpilogueINS1F_23Sm100TmaWarpSpecializedILi4ELi2ELi32ELb1ELb0EEEJNS5_IJSG_SG_SG_EEENS5_IJNSS_ISG_SC_EENSS_INSA_ILi32EEESC_EEEEESI_SJ_SI_SJ_NS1F_6fusion15FusionCallbacksIS1J_NS1P_17LinearCombinationISI_fSI_fLNS_15FloatRoundStyleE2EEES1K_S1O_JEEENS4_5SM1004TMEM4LOAD26SM100_TMEM_LOAD_32dp32b32xENS4_13SM90_TMA_LOADENS11_INS12_ILi2ELi4ELi3EEES15_NSS_INS5_IJS16_S1M_EEENS5_IJS1M_SC_EEEEEEENS4_39AutoVectorizingCopyWithAssumedAlignmentILi128EEENS4_14SM90_TMA_STOREES24_S26_S26_EEEvvEEEEvNT_6ParamsE,(.L_x_201 - _ZN7cutlass13device_kernelINS_4gemm6kernel13GemmUniversalIN4cute5tupleIJiiiiEEENS1_10collective13CollectiveMmaINS1_35MainloopSm100TmaUmmaWarpSpecializedILi4ELi2ELi4ENS5_IJNS4_1CILi2EEESB_NSA_ILi1EEEEEEEENS5_IJNSA_ILi256EEENSA_ILi128EEESG_EEENS_10bfloat16_tENS5_IJlSC_lEEESI_SJ_NS4_8TiledMMAINS4_8MMA_AtomIJNS4_26SM100_MMA_F16BF16_2x1SM_SSISI_SI_fLi256ELi128ELNS4_4UMMA5MajorE0ELSO_0ELNSN_7ScaleInE0ELSP_0EEEEEENS4_6LayoutINS5_IJSC_SC_SC_EEENS5_IJNSA_ILi0EEESU_SU_EEEEENS5_IJNS4_10UnderscoreESX_SX_EEEEENS4_28SM100_TMA_2SM_LOAD_MULTICASTENS4_14ComposedLayoutINS4_7SwizzleILi3ELi4ELi3EEENS4_18smem_ptr_flag_bitsILi16EEENSS_INS5_IJNSA_ILi8EEENSA_ILi64EEEEEENS5_IJS17_SC_EEEEEEEvNS4_8identityENS4_18SM100_TMA_2SM_LOADES1B_vS1C_EENS_8epilogue10collective18CollectiveEpilogueINS1F_23Sm100TmaWarpSpecializedILi4ELi2ELi32ELb1ELb0EEEJNS5_IJSG_SG_SG_EEENS5_IJNSS_ISG_SC_EENSS_INSA_ILi32EEESC_EEEEESI_SJ_SI_SJ_NS1F_6fusion15FusionCallbacksIS1J_NS1P_17LinearCombinationISI_fSI_fLNS_15FloatRoundStyleE2EEES1K_S1O_JEEENS4_5SM1004TMEM4LOAD26SM100_TMEM_LOAD_32dp32b32xENS4_13SM90_TMA_LOADENS11_INS12_ILi2ELi4ELi3EEES15_NSS_INS5_IJS16_S1M_EEENS5_IJS1M_SC_EEEEEEENS4_39AutoVectorizingCopyWithAssumedAlignmentILi128EEENS4_14SM90_TMA_STOREES24_S26_S26_EEEvvEEEEvNT_6ParamsE)
        .other          _ZN7cutlass13device_kernelINS_4gemm6kernel13GemmUniversalIN4cute5tupleIJiiiiEEENS1_10collective13CollectiveMmaINS1_35MainloopSm100TmaUmmaWarpSpecializedILi4ELi2ELi4ENS5_IJNS4_1CILi2EEESB_NSA_ILi1EEEEEEEENS5_IJNSA_ILi256EEENSA_ILi128EEESG_EEENS_10bfloat16_tENS5_IJlSC_lEEESI_SJ_NS4_8TiledMMAINS4_8MMA_AtomIJNS4_26SM100_MMA_F16BF16_2x1SM_SSISI_SI_fLi256ELi128ELNS4_4UMMA5MajorE0ELSO_0ELNSN_7ScaleInE0ELSP_0EEEEEENS4_6LayoutINS5_IJSC_SC_SC_EEENS5_IJNSA_ILi0EEESU_SU_EEEEENS5_IJNS4_10UnderscoreESX_SX_EEEEENS4_28SM100_TMA_2SM_LOAD_MULTICASTENS4_14ComposedLayoutINS4_7SwizzleILi3ELi4ELi3EEENS4_18smem_ptr_flag_bitsILi16EEENSS_INS5_IJNSA_ILi8EEENSA_ILi64EEEEEENS5_IJS17_SC_EEEEEEEvNS4_8identityENS4_18SM100_TMA_2SM_LOADES1B_vS1C_EENS_8epilogue10collective18CollectiveEpilogueINS1F_23Sm100TmaWarpSpecializedILi4ELi2ELi32ELb1ELb0EEEJNS5_IJSG_SG_SG_EEENS5_IJNSS_ISG_SC_EENSS_INSA_ILi32EEESC_EEEEESI_SJ_SI_SJ_NS1F_6fusion15FusionCallbacksIS1J_NS1P_17LinearCombinationISI_fSI_fLNS_15FloatRoundStyleE2EEES1K_S1O_JEEENS4_5SM1004TMEM4LOAD26SM100_TMEM_LOAD_32dp32b32xENS4_13SM90_TMA_LOADENS11_INS12_ILi2ELi4ELi3EEES15_NSS_INS5_IJS16_S1M_EEENS5_IJS1M_SC_EEEEEEENS4_39AutoVectorizingCopyWithAssumedAlignmentILi128EEENS4_14SM90_TMA_STOREES24_S26_S26_EEEvvEEEEvNT_6ParamsE,@"STO_CUDA_ENTRY STV_DEFAULT"
_ZN7cutlass13device_kernelINS_4gemm6kernel13GemmUniversalIN4cute5tupleIJiiiiEEENS1_10collective13CollectiveMmaINS1_35MainloopSm100TmaUmmaWarpSpecializedILi4ELi2ELi4ENS5_IJNS4_1CILi2EEESB_NSA_ILi1EEEEEEEENS5_IJNSA_ILi256EEENSA_ILi128EEESG_EEENS_10bfloat16_tENS5_IJlSC_lEEESI_SJ_NS4_8TiledMMAINS4_8MMA_AtomIJNS4_26SM100_MMA_F16BF16_2x1SM_SSISI_SI_fLi256ELi128ELNS4_4UMMA5MajorE0ELSO_0ELNSN_7ScaleInE0ELSP_0EEEEEENS4_6LayoutINS5_IJSC_SC_SC_EEENS5_IJNSA_ILi0EEESU_SU_EEEEENS5_IJNS4_10UnderscoreESX_SX_EEEEENS4_28SM100_TMA_2SM_LOAD_MULTICASTENS4_14ComposedLayoutINS4_7SwizzleILi3ELi4ELi3EEENS4_18smem_ptr_flag_bitsILi16EEENSS_INS5_IJNSA_ILi8EEENSA_ILi64EEEEEENS5_IJS17_SC_EEEEEEEvNS4_8identityENS4_18SM100_TMA_2SM_LOADES1B_vS1C_EENS_8epilogue10collective18CollectiveEpilogueINS1F_23Sm100TmaWarpSpecializedILi4ELi2ELi32ELb1ELb0EEEJNS5_IJSG_SG_SG_EEENS5_IJNSS_ISG_SC_EENSS_INSA_ILi32EEESC_EEEEESI_SJ_SI_SJ_NS1F_6fusion15FusionCallbacksIS1J_NS1P_17LinearCombinationISI_fSI_fLNS_15FloatRoundStyleE2EEES1K_S1O_JEEENS4_5SM1004TMEM4LOAD26SM100_TMEM_LOAD_32dp32b32xENS4_13SM90_TMA_LOADENS11_INS12_ILi2ELi4ELi3EEES15_NSS_INS5_IJS16_S1M_EEENS5_IJS1M_SC_EEEEEEENS4_39AutoVectorizingCopyWithAssumedAlignmentILi128EEENS4_14SM90_TMA_STOREES24_S26_S26_EEEvvEEEEvNT_6ParamsE:
[----:B------:R-:W1:Y:S01]  /*0000*/  LDC R1, c[0x0][0x37c] ;  /* 0x0000df00ff017b82 */ /* 0x000e620000000800 */
[----:B------:R-:W2:Y:S01]  /*0010*/  S2R R94, SR_TID.X ;  /* 0x00000000005e7919 */ /* 0x000ea20000002100 */
[----:B------:R-:W3:Y:S06]  /*0020*/  LDCU.64 UR8, c[0x0][0x890] ;  /* 0x00011200ff0877ac */ /* 0x000eec0008000a00 */
[----:B------:R-:W4:Y:S01]  /*0030*/  S2UR UR47, SR_CgaCtaId ;  /* 0x00000000002f79c3 */ /* 0x000f220000008800 */
[----:B------:R-:W-:Y:S02]  /*0040*/  PRMT R80, RZ, 0x7610, R80 ;  /* 0x00007610ff507816 */ /* 0x000fe40000000050 */
[----:B------:R-:W-:Y:S01]  /*0050*/  ELECT P1, URZ, PT ;  /* 0x0000000000ff782f */ /* 0x000fe20003820000 */
[----:B---3--:R-:W-:-:S04]  /*0060*/  UISETP.NE.U32.AND UP0, UPT, UR8, URZ, UPT ;  /* 0x000000ff0800728c */ /* 0x008fc8000bf05070 */
[----:B------:R-:W-:Y:S02]  /*0070*/  UISETP.NE.AND.EX UP0, UPT, UR9, URZ, UPT, UP0 ;  /* 0x000000ff0900728c */ /* 0x000fe4000bf05300 */
[----:B----4-:R-:W-:Y:S02]  /*0080*/  ULOP3.LUT UR68, UR47, 0x1, URZ, 0xc0, !UPT ;  /* 0x000000012f447892 */ /* 0x010fe4000f8ec0ff */
[----:B------:R-:W-:Y:S01]  /*0090*/  ULOP3.LUT UR69, UR47, 0x1, URZ, 0x3c, !UPT ;  /* 0x000000012f457892 */ /* 0x000fe2000f8e3cff */
[----:B--2---:R-:W-:-:S05]  /*00a0*/  SHF.R.U32.HI R81, RZ, 0x5, R94 ;  /* 0x00000005ff517819 */ /* 0x004fca000001165e */
[----:B------:R-:W2:Y:S02]  /*00b0*/  SHFL.IDX PT, R0, R81, RZ, 0x1f ;  /* 0x00001fff51007589 */ /* 0x000ea400000e0000 */
[----:B--2---:R-:W-:Y:S01]  /*00c0*/  R2UR UR18, R0 ;  /* 0x00000000001272ca */ /* 0x004fe200000e0000 */
[----:B-1----:R-:W-:-:S14]  /*00d0*/  BRA.U UP0, `(.L_x_0) ;  /* 0x0000000100307547 */ /* 0x002fdc000b800000 */
[----:B------:R-:W1:Y:S02]  /*00e0*/  LDCU.64 UR4, c[0x0][0x888] ;  /* 0x00011100ff0477ac */ /* 0x000e640008000a00 */
[----:B-1----:R-:W-:-:S04]  /*00f0*/  UISETP.NE.U32.AND UP0, UPT, UR4, URZ, UPT ;  /* 0x000000ff0400728c */ /* 0x002fc8000bf05070 */
[----:B------:R-:W-:-:S09]  /*0100*/  UISETP.NE.AND.EX UP0, UPT, UR5, URZ, UPT, UP0 ;  /* 0x000000ff0500728c */ /* 0x000fd2000bf05300 */
[----:B------:R-:W-:Y:S05]  /*0110*/  BRA.U !UP0, `(.L_x_1) ;  /* 0x0000000108147547 */ /* 0x000fea000b800000 */
[----:B------:R-:W1:Y:S01]  /*0120*/  LDC.64 R2, c[0x0][0x888] ;  /* 0x00022200ff027b82 */ /* 0x000e620000000a00 */
[----:B------:R-:W1:Y:S02]  /*0130*/  LDCU.64 UR4, c[0x0][0x358] ;  /* 0x00006b00ff0477ac */ /* 0x000e640008000a00 */
[----:B-1----:R1:W5:Y:S01]  /*0140*/  LDG.E R41, desc[UR4][R2.64] ;  /* 0x0000000402297981 */ /* 0x002362000c1e1900 */
[----:B------:R-:W-:Y:S01]  /*0150*/  HFMA2 R80, -RZ, RZ, 0, 5.9604644775390625e-08 ;  /* 0x00000001ff507431 */ /* 0x000fe200000001ff */
[----:B------:R-:W-:Y:S05]  /*0160*/  BRA `(.L_x_0) ;  /* 0x00000000000c7947 */ /* 0x000fea0003800000 */
.L_x_1:
[----:B------:R-:W1:Y:S01]  /*0170*/  LDCU UR4, c[0x0][0x880] ;  /* 0x00011000ff0477ac */ /* 0x000e620008000800 */
[----:B------:R-:W-:Y:S01]  /*0180*/  HFMA2 R80, -RZ, RZ, 0, 5.9604644775390625e-08 ;  /* 0x00000001ff507431 */ /* 0x000fe200000001ff */
[----:B-1----:R-:W-:-:S07]  /*0190*/  MOV R41, UR4 ;  /* 0x0000000400297c02 */ /* 0x002fce0008000f00 */
.L_x_0:
[----:B------:R-:W2:Y:S02]  /*01a0*/  LDCU.64 UR4, c[0x0][0x8b0] ;  /* 0x00011600ff0477ac */ /* 0x000ea40008000a00 */
[----:B--2---:R-:W-:-:S04]  /*01b0*/  UISETP.NE.U32.AND UP0, UPT, UR4, URZ, UPT ;  /* 0x000000ff0400728c */ /* 0x004fc8000bf05070 */
[----:B------:R-:W-:-:S09]  /*01c0*/  UISETP.NE.AND.EX UP0, UPT, UR5, URZ, UPT, UP0 ;  /* 0x000000ff0500728c */ /* 0x000fd2000bf05300 */
[----:B------:R-:W-:Y:S05]  /*01d0*/  BRA.U UP0, `(.L_x_2) ;  /* 0x0000000100287547 */ /* 0x000fea000b800000 */
[----:B------:R-:W2:Y:S02]  /*01e0*/  LDCU.64 UR4, c[0x0][0x8a8] ;  /* 0x00011500ff0477ac */ /* 0x000ea40008000a00 */
[----:B--2---:R-:W-:-:S04]  /*01f0*/  UISETP.NE.U32.AND UP0, UPT, UR4, URZ, UPT ;  /* 0x000000ff0400728c */ /* 0x004fc8000bf05070 */
[----:B------:R-:W-:-:S09]  /*0200*/  UISETP.NE.AND.EX UP0, UPT, UR5, URZ, UPT, UP0 ;  /* 0x000000ff0500728c */ /* 0x000fd2000bf05300 */
[----:B------:R-:W-:Y:S05]  /*0210*/  BRA.U !UP0, `(.L_x_3) ;  /* 0x0000000108107547 */ /* 0x000fea000b800000 */
[----:B------:R-:W2:Y:S01]  /*0220*/  LDC.64 R38, c[0x0][0x8a8] ;  /* 0x00022a00ff267b82 */ /* 0x000ea20000000a00 */
[----:B------:R-:W2:Y:S02]  /*0230*/  LDCU.64 UR4, c[0x0][0x358] ;  /* 0x00006b00ff0477ac */ /* 0x000ea40008000a00 */
[----:B--2---:R2:W5:Y:S01]  /*0240*/  LDG.E R38, desc[UR4][R38.64] ;  /* 0x0000000426267981 */ /* 0x004562000c1e1900 */
[----:B------:R-:W-:Y:S05]  /*0250*/  BRA `(.L_x_2) ;  /* 0x0000000000087947 */ /* 0x000fea0003800000 */
.L_x_3:
[----:B------:R-:W2:Y:S02]  /*0260*/  LDCU UR4, c[0x0][0x8a0] ;  /* 0x00011400ff0477ac */ /* 0x000ea40008000800 */
[----:B--2---:R-:W-:Y:S02]  /*0270*/  MOV R38, UR4 ;  /* 0x0000000400267c02 */ /* 0x004fe40008000f00 */
.L_x_2:
[----:B------:R-:W-:Y:S01]  /*0280*/  IMAD.U32 R0, RZ, RZ, UR18 ;  /* 0x00000012ff007e24 */ /* 0x000fe2000f8e00ff */
[----:B------:R-:W-:Y:S04]  /*0290*/  BSSY.RECONVERGENT B0, `(.L_x_4) ;  /* 0x000000c000007945 */ /* 0x000fe80003800200 */
[C---:B------:R-:W-:Y:S02]  /*02a0*/  ISETP.NE.OR P2, PT, R0.reuse, 0x1, !P1 ;  /* 0x000000010000780c */ /* 0x040fe40004f45670 */
[----:B------:R-:W-:-:S11]  /*02b0*/  ISETP.NE.OR P0, PT, R0, 0x3, !P1 ;  /* 0x000000030000780c */ /* 0x000fd60004f05670 */
[----:B------:R-:W-:Y:S05]  /*02c0*/  @P2 BRA `(.L_x_5) ;  /* 0x0000000000202947 */ /* 0x000fea0003800000 */
[----:B------:R-:W3:Y:S02]  /*02d0*/  LDCU.64 UR4, c[0x0][0x348] ;  /* 0x00006900ff0477ac */ /* 0x000ee40008000a00 */
[----:B---3--:R-:W-:Y:S02]  /*02e0*/  UIADD3 UR6, UP1, UPT, UR4, 0x80, URZ ;  /* 0x0000008004067890 */ /* 0x008fe4000ff3e0ff */
[----:B------:R-:W-:Y:S02]  /*02f0*/  UIADD3 UR4, UP0, UPT, UR4, 0x180, URZ ;  /* 0x0000018004047890 */ /* 0x000fe4000ff1e0ff */
[----:B------:R-:W-:Y:S02]  /*0300*/  UIADD3.X UR7, UPT, UPT, URZ, UR5, URZ, UP1, !UPT ;  /* 0x00000005ff077290 */ /* 0x000fe40008ffe4ff */
[----:B------:R-:W-:-:S07]  /*0310*/  UIADD3.X UR5, UPT, UPT, URZ, UR5, URZ, UP0, !UPT ;  /* 0x00000005ff057290 */ /* 0x000fce00087fe4ff */
[----:B------:R3:W-:Y:S02]  /*0320*/  UTMACCTL.PF [UR6] ;  /* 0x00000000060079b9 */ /* 0x0007e40008040000 */
[----:B------:R3:W-:Y:S02]  /*0330*/  UTMACCTL.PF [UR4] ;  /* 0x00000000040079b9 */ /* 0x0007e40008040000 */
[----:B---3--:R-:W-:Y:S01]  /*0340*/  NOP ;  /* 0x0000000000007918 */ /* 0x008fe20000000000 */
.L_x_5:
[----:B------:R-:W-:Y:S05]  /*0350*/  BSYNC.RECONVERGENT B0 ;  /* 0x0000000000007941 */ /* 0x000fea0003800200 */
.L_x_4:
[----:B------:R-:W-:Y:S04]  /*0360*/  BSSY.RECONVERGENT B0, `(.L_x_6) ;  /* 0x000000a000007945 */ /* 0x000fe80003800200 */
        /* <DEDUP_REMOVED lines=9> */
.L_x_7:
[----:B------:R-:W-:Y:S05]  /*0400*/  BSYNC.RECONVERGENT B0 ;  /* 0x0000000000007941 */ /* 0x000fea0003800200 */
.L_x_6:
[----:B------:R-:W3:Y:S01]  /*0410*/  LDCU.64 UR4, c[0x0][0x888] ;  /* 0x00011100ff0477ac */ /* 0x000ee20008000a00 */
[----:B------:R-:W-:Y:S02]  /*0420*/  UISETP.EQ.U32.AND UP1, UPT, UR8, URZ, UPT ;  /* 0x000000ff0800728c */ /* 0x000fe4000bf22070 */
[----:B------:R-:W-:Y:S02]  /*0430*/  UPLOP3.LUT UP3, UPT, UPT, UPT, UPT, 0x80, 0x8 ;  /* 0x000000000008789c */ /* 0x000fe40003f6f070 */
[----:B---3--:R-:W-:-:S04]  /*0440*/  UISETP.NE.U32.AND UP0, UPT, UR4, URZ, UPT ;  /* 0x000000ff0400728c */ /* 0x008fc8000bf05070 */
[----:B------:R-:W-:-:S04]  /*0450*/  UISETP.NE.AND.EX UP0, UPT, UR5, URZ, UPT, UP0 ;  /* 0x000000ff0500728c */ /* 0x000fc8000bf05300 */
[----:B------:R-:W-:-:S04]  /*0460*/  UISETP.EQ.OR.EX UP2, UPT, UR9, URZ, !UP0, UP1 ;  /* 0x000000ff0900728c */ /* 0x000fc8000c742710 */
[----:B------:R-:W-:-:S06]  /*0470*/  UP2UR UR4, UPR, URZ, 0x4 ;  /* 0x00000004ff047883 */ /* 0x000fcc0008000000 */
[----:B------:R-:W-:Y:S01]  /*0480*/  MOV R83, UR4 ;  /* 0x0000000400537c02 */ /* 0x000fe20008000f00 */
[----:B------:R-:W-:Y:S06]  /*0490*/  BRA.U !UP2, `(.L_x_8) ;  /* 0x000000010a207547 */ /* 0x000fec000b800000 */
[----:B------:R-:W-:Y:S01]  /*04a0*/  UISETP.NE.U32.AND UP1, UPT, UR8, URZ, UPT ;  /* 0x000000ff0800728c */ /* 0x000fe2000bf25070 */
[----:B-----5:R-:W-:Y:S01]  /*04b0*/  FSETP.NEU.AND P0, PT, R41, RZ, PT ;  /* 0x000000ff2900720b */ /* 0x020fe20003f0d000 */
[----:B------:R-:W-:Y:S02]  /*04c0*/  USEL UR4, URZ, 0xffffffff, UP0 ;  /* 0xffffffffff047887 */ /* 0x000fe40008000000 */
[----:B------:R-:W-:-:S10]  /*04d0*/  UISETP.NE.AND.EX UP1, UPT, UR9, URZ, UPT, UP1 ;  /* 0x000000ff0900728c */ /* 0x000fd4000bf25310 */
[----:B------:R-:W-:Y:S01]  /*04e0*/  VOTEU.ANY UP0, P0 ;  /* 0x0000000000ff7886 */ /* 0x000fe20000000100 */
[----:B------:R-:W-:-:S04]  /*04f0*/  @!UP1 USEL UR4, URZ, 0xffffffff, UP0 ;  /* 0xffffffffff049887 */ /* 0x000fc80008000000 */
[----:B------:R-:W-:-:S04]  /*0500*/  ULOP3.LUT UR4, UR4, 0x1, URZ, 0xc0, !UPT ;  /* 0x0000000104047892 */ /* 0x000fc8000f8ec0ff */
[----:B------:R-:W-:-:S11]  /*0510*/  UISETP.NE.U32.AND UP3, UPT, UR4, 0x1, UPT ;  /* 0x000000010400788c */ /* 0x000fd6000bf65070 */
.L_x_8:
[----:B------:R-:W3:Y:S01]  /*0520*/  SHFL.IDX PT, R0, R81, RZ, 0x1f ;  /* 0x00001fff51007589 */ /* 0x000ee200000e0000 */
[----:B------:R-:W-:-:S04]  /*0530*/  UISETP.NE.AND UP0, UPT, UR18, 0x2, UPT ;  /* 0x000000021200788c */ /* 0x000fc8000bf05270 */
[----:B------:R-:W-:Y:S02]  /*0540*/  UISETP.EQ.AND UP1, UPT, UR68, URZ, !UP0 ;  /* 0x000000ff4400728c */ /* 0x000fe4000c722270 */
[----:B------:R-:W-:-:S04]  /*0550*/  USEL UR40, URZ, 0x1, UP0 ;  /* 0x00000001ff287887 */ /* 0x000fc80008000000 */
[----:B------:R-:W-:Y:S02]  /*0560*/  PLOP3.LUT P4, PT, P1, PT, UP1, 0x80, 0x8 ;  /* 0x000000000008781c */ /* 0x000fe40000f8f018 */
[----:B---3--:R-:W-:-:S13]  /*0570*/  ISETP.NE.AND P0, PT, R0, RZ, PT ;  /* 0x000000ff0000720c */ /* 0x008fda0003f05270 */
[----:B------:R-:W-:Y:S05]  /*0580*/  @P0 BRA `(.L_x_9) ;  /* 0x0000000000540947 */ /* 0x000fea0003800000 */
[----:B------:R-:W-:Y:S01]  /*0590*/  UMOV UR4, 0x400 ;  /* 0x0000040000047882 */ /* 0x000fe20000000000 */
[----:B------:R-:W-:Y:S01]  /*05a0*/  UMOV UR8, 0x1 ;  /* 0x0000000100087882 */ /* 0x000fe20000000000 */
[----:B------:R-:W-:Y:S01]  /*05b0*/  UMOV UR6, 0x2 ;  /* 0x0000000200067882 */ /* 0x000fe20000000000 */
[----:B------:R-:W-:Y:S02]  /*05c0*/  ULEA UR4, UR47, UR4, 0x18 ;  /* 0x000000042f047291 */ /* 0x000fe4000f8ec0ff */
[----:B------:R-:W-:-:S04]  /*05d0*/  UIADD3 UR8, UPT, UPT, -UR8, 0x100000, URZ ;  /* 0x0010000008087890 */ /* 0x000fc8000fffe1ff */
[----:B------:R-:W-:Y:S02]  /*05e0*/  USHF.L.U32 UR9, UR8, 0xb, URZ ;  /* 0x0000000b08097899 */ /* 0x000fe400080006ff */
[----:B------:R-:W-:Y:S02]  /*05f0*/  USHF.L.U32 UR8, UR8, 0x1, URZ ;  /* 0x0000000108087899 */ /* 0x000fe400080006ff */
[----:B------:R-:W-:-:S04]  /*0600*/  UIADD3 UR6, UPT, UPT, -UR6, 0x100000, URZ ;  /* 0x0010000006067890 */ /* 0x000fc8000fffe1ff */
[----:B------:R-:W-:Y:S02]  /*0610*/  USHF.L.U32 UR7, UR6, 0xb, URZ ;  /* 0x0000000b06077899 */ /* 0x000fe400080006ff */
[----:B------:R-:W-:Y:S01]  /*0620*/  USHF.L.U32 UR6, UR6, 0x1, URZ ;  /* 0x0000000106067899 */ /* 0x000fe200080006ff */
[----:B------:R-:W-:Y:S01]  /*0630*/  ELECT P0, URZ, PT ;  /* 0x0000000000ff782f */ /* 0x000fe20003800000 */
[----:B------:R-:W3:Y:S02]  /*0640*/  FENCE.VIEW.ASYNC.S ;  /* 0x00000000000073c6 */ /* 0x000ee40000000000 */
[----:B---3--:R3:W4:Y:S08]  /*0650*/  SYNCS.EXCH.64 URZ, [UR4], UR8 ;  /* 0x0000000804ff75b2 */ /* 0x0087300008000100 */
[----:B------:R3:W1:Y:S01]  /*0660*/  SYNCS.EXCH.64 URZ, [UR4+0x20], UR6 ;  /* 0x0000200604ff75b2 */ /* 0x0006620008000100 */
[----:B------:R3:W1:Y:S01]  /*0670*/  SYNCS.EXCH.64 URZ, [UR4+0x8], UR8 ;  /* 0x0000080804ff75b2 */ /* 0x0006620008000100 */
[----:B------:R3:W1:Y:S01]  /*0680*/  SYNCS.EXCH.64 URZ, [UR4+0x28], UR6 ;  /* 0x0000280604ff75b2 */ /* 0x0006620008000100 */
[----:B------:R3:W1:Y:S01]  /*0690*/  SYNCS.EXCH.64 URZ, [UR4+0x10], UR8 ;  /* 0x0000100804ff75b2 */ /* 0x0006620008000100 */
[----:B------:R3:W1:Y:S01]  /*06a0*/  SYNCS.EXCH.64 URZ, [UR4+0x30], UR6 ;  /* 0x0000300604ff75b2 */ /* 0x0006620008000100 */
[----:B------:R3:W1:Y:S01]  /*06b0*/  SYNCS.EXCH.64 URZ, [UR4+0x18], UR8 ;  /* 0x0000180804ff75b2 */ /* 0x0006620008000100 */
[----:B------:R3:W1:Y:S01]  /*06c0*/  SYNCS.EXCH.64 URZ, [UR4+0x38], UR6 ;  /* 0x0000380604ff75b2 */ /* 0x0006620008000100 */
[----:B------:R-:W-:Y:S01]  /*06d0*/  NOP ;  /* 0x0000000000007918 */ /* 0x000fe20000000000 */
.L_x_9:
[----:B------:R-:W2:Y:S01]  /*06e0*/  SHFL.IDX PT, R0, R81, RZ, 0x1f ;  /* 0x00001fff51007589 */ /* 0x000ea200000e0000 */
[----:B------:R-:W-:Y:S01]  /*06f0*/  NOP ;  /* 0x0000000000007918 */ /* 0x000fe20000000000 */
[----:B--2---:R-:W-:-:S13]  /*0700*/  ISETP.NE.AND P0, PT, R0, 0x1, PT ;  /* 0x000000010000780c */ /* 0x004fda0003f05270 */
[----:B------:R-:W-:Y:S05]  /*0710*/  @P0 BRA `(.L_x_10) ;  /* 0x0000000000540947 */ /* 0x000fea0003800000 */
[----:B---3--:R-:W-:Y:S01]  /*0720*/  UMOV UR4, 0x400 ;  /* 0x0000040000047882 */ /* 0x008fe20000000000 */
        /* <DEDUP_REMOVED lines=10> */
[----:B------:R-:W2:Y:S02]  /*07d0*/  FENCE.VIEW.ASYNC.S ;  /* 0x00000000000073c6 */ /* 0x000ea40000000000 */
[----:B--2---:R2:W3:Y:S08]  /*07e0*/  SYNCS.EXCH.64 URZ, [UR4+0x40], UR8 ;  /* 0x0000400804ff75b2 */ /* 0x0044f00008000100 */
        /* <DEDUP_REMOVED lines=8> */
.L_x_10:
[----:B------:R-:W4:Y:S01]  /*0870*/  SHFL.IDX PT, R0, R81, RZ, 0x1f ;  /* 0x00001fff51007589 */ /* 0x000f2200000e0000 */
[----:B------:R-:W-:Y:S01]  /*0880*/  NOP ;  /* 0x0000000000007918 */ /* 0x000fe20000000000 */
[----:B----4-:R-:W-:-:S13]  /*0890*/  ISETP.NE.AND P0, PT, R0, 0x3, PT ;  /* 0x000000030000780c */ /* 0x010fda0003f05270 */
[----:B------:R-:W-:Y:S05]  /*08a0*/  @P0 BRA `(.L_x_11) ;  /* 0x00000000002c0947 */ /* 0x000fea0003800000 */
[----:B--23--:R-:W-:Y:S01]  /*08b0*/  UMOV UR6, 0x400 ;  /* 0x0000040000067882 */ /* 0x00cfe20000000000 */
[----:B------:R-:W-:Y:S01]  /*08c0*/  UMOV UR4, 0x20 ;  /* 0x0000002000047882 */ /* 0x000fe20000000000 */
[----:B------:R-:W-:Y:S02]  /*08d0*/  ULEA UR6, UR47, UR6, 0x18 ;  /* 0x000000062f067291 */ /* 0x000fe4000f8ec0ff */
[----:B------:R-:W-:-:S04]  /*08e0*/  UIADD3 UR4, UPT, UPT, -UR4, 0x100000, URZ ;  /* 0x0010000004047890 */ /* 0x000fc8000fffe1ff */
[----:B------:R-:W-:Y:S02]  /*08f0*/  USHF.L.U32 UR5, UR4, 0xb, URZ ;  /* 0x0000000b04057899 */ /* 0x000fe400080006ff */
[----:B------:R-:W-:Y:S01]  /*0900*/  USHF.L.U32 UR4, UR4, 0x1, URZ ;  /* 0x0000000104047899 */ /* 0x000fe200080006ff */
[----:B------:R-:W-:Y:S01]  /*0910*/  ELECT P0, URZ, PT ;  /* 0x0000000000ff782f */ /* 0x000fe20003800000 */
[----:B------:R-:W2:Y:S10]  /*0920*/  FENCE.VIEW.ASYNC.S ;  /* 0x00000000000073c6 */ /* 0x000eb40000000000 */
[----:B--2---:R4:W2:Y:S01]  /*0930*/  SYNCS.EXCH.64 URZ, [UR6+0x80], UR4 ;  /* 0x0000800406ff75b2 */ /* 0x0048a20008000100 */
[----:B------:R4:W3:Y:S02]  /*0940*/  SYNCS.EXCH.64 URZ, [UR6+0x88], UR4 ;  /* 0x0000880406ff75b2 */ /* 0x0008e40008000100 */
[----:B----4-:R-:W-:Y:S01]  /*0950*/  NOP ;  /* 0x0000000000007918 */ /* 0x010fe20000000000 */
.L_x_11:
[----:B------:R-:W4:Y:S01]  /*0960*/  SHFL.IDX PT, R0, R81, RZ, 0x1f ;  /* 0x00001fff51007589 */ /* 0x000f2200000e0000 */
[----:B------:R-:W-:Y:S01]  /*0970*/  NOP ;  /* 0x0000000000007918 */ /* 0x000fe20000000000 */
[----:B----4-:R-:W-:-:S13]  /*0980*/  ISETP.NE.AND P0, PT, R0, 0x4, PT ;  /* 0x000000040000780c */ /* 0x010fda0003f05270 */
[----:B------:R-:W-:Y:S05]  /*0990*/  @P0 BRA `(.L_x_12) ;  /* 0x0000000000480947 */ /* 0x000fea0003800000 */
[----:B--23--:R-:W-:Y:S01]  /*09a0*/  UMOV UR4, 0x3a0 ;  /* 0x000003a000047882 */ /* 0x00cfe20000000000 */
[----:B------:R-:W-:Y:S01]  /*09b0*/  UMOV UR6, 0x400 ;  /* 0x0000040000067882 */ /* 0x000fe20000000000 */
[----:B------:R-:W-:Y:S01]  /*09c0*/  USEL UR4, UR4, 0x320, UP3 ;  /* 0x0000032004047887 */ /* 0x000fe20009800000 */
        /* <DEDUP_REMOVED lines=10> */
[----:B--2---:R4:W2:Y:S08]  /*0a70*/  SYNCS.EXCH.64 URZ, [UR6+0x90], UR8 ;  /* 0x0000900806ff75b2 */ /* 0x0048b00008000100 */
[----:B------:R4:W3:Y:S01]  /*0a80*/  SYNCS.EXCH.64 URZ, [UR6+0xa0], UR4 ;  /* 0x0000a00406ff75b2 */ /* 0x0008e20008000100 */
[----:B------:R4:W1:Y:S01]  /*0a90*/  SYNCS.EXCH.64 URZ, [UR6+0x98], UR8 ;  /* 0x0000980806ff75b2 */ /* 0x0008620008000100 */
[----:B------:R4:W1:Y:S02]  /*0aa0*/  SYNCS.EXCH.64 URZ, [UR6+0xa8], UR4 ;  /* 0x0000a80406ff75b2 */ /* 0x0008640008000100 */
[----:B----4-:R-:W-:Y:S01]  /*0ab0*/  NOP ;  /* 0x0000000000007918 */ /* 0x010fe20000000000 */
.L_x_12:
[----:B------:R-:W4:Y:S01]  /*0ac0*/  SHFL.IDX PT, R0, R81, RZ, 0x1f ;  /* 0x00001fff51007589 */ /* 0x000f2200000e0000 */
[----:B------:R-:W-:Y:S01]  /*0ad0*/  NOP ;  /* 0x0000000000007918 */ /* 0x000fe20000000000 */
[----:B----4-:R-:W-:-:S13]  /*0ae0*/  ISETP.NE.AND P0, PT, R0, 0x5, PT ;  /* 0x000000050000780c */ /* 0x010fda0003f05270 */
[----:B------:R-:W-:Y:S05]  /*0af0*/  @P0 BRA `(.L_x_13) ;  /* 0x0000000000540947 */ /* 0x000fea0003800000 */
[----:B--23--:R-:W-:Y:S01]  /*0b00*/  UMOV UR4, 0x400 ;  /* 0x0000040000047882 */ /* 0x00cfe20000000000 */
        /* <DEDUP_REMOVED lines=14> */
[----:B------:R4:W1:Y:S01]  /*0bf0*/  SYNCS.EXCH.64 URZ, [UR4+0xd8], UR8 ;  /* 0x0000d80804ff75b2 */ /* 0x0008620008000100 */
[----:B------:R4:W1:Y:S01]  /*0c00*/  SYNCS.EXCH.64 URZ, [UR4+0xc0], UR6 ;  /* 0x0000c00604ff75b2 */ /* 0x0008620008000100 */
[----:B------:R4:W1:Y:S01]  /*0c10*/  SYNCS.EXCH.64 URZ, [UR4+0xe0], UR8 ;  /* 0x0000e00804ff75b2 */ /* 0x0008620008000100 */
[----:B------:R4:W1:Y:S01]  /*0c20*/  SYNCS.EXCH.64 URZ, [UR4+0xc8], UR6 ;  /* 0x0000c80604ff75b2 */ /* 0x0008620008000100 */
[----:B------:R4:W1:Y:S02]  /*0c30*/  SYNCS.EXCH.64 URZ, [UR4+0xe8], UR8 ;  /* 0x0000e80804ff75b2 */ /* 0x0008640008000100 */
[----:B----4-:R-:W-:Y:S01]  /*0c40*/  NOP ;  /* 0x0000000000007918 */ /* 0x010fe20000000000 */
.L_x_13:
[----:B------:R-:W4:Y:S01]  /*0c50*/  SHFL.IDX PT, R0, R81, RZ, 0x1f ;  /* 0x00001fff51007589 */ /* 0x000f2200000e0000 */
[----:B------:R-:W-:Y:S01]  /*0c60*/  ISETP.NE.OR P1, PT, RZ, UR18, !P1 ;  /* 0x00000012ff007c0c */ /* 0x000fe2000cf25670 */
        /* <DEDUP_REMOVED lines=12> */
[----:B------:R4:W3:Y:S01]  /*0d30*/  SYNCS.EXCH.64 URZ, [UR4+0x100], UR6 ;  /* 0x0001000604ff75b2 */ /* 0x0008e20008000100 */
[----:B------:R4:W1:Y:S01]  /*0d40*/  SYNCS.EXCH.64 URZ, [UR4+0xf8], UR6 ;  /* 0x0000f80604ff75b2 */ /* 0x0008620008000100 */
[----:B------:R4:W1:Y:S02]  /*0d50*/  SYNCS.EXCH.64 URZ, [UR4+0x108], UR6 ;  /* 0x0001080604ff75b2 */ /* 0x0008640008000100 */
[----:B----4-:R-:W-:Y:S01]  /*0d60*/  NOP ;  /* 0x0000000000007918 */ /* 0x010fe20000000000 */
.L_x_14:
[----:B------:R-:W-:Y:S01]  /*0d70*/  VOTEU.ALL UP0, P1 ;  /* 0x0000000000ff7886 */ /* 0x000fe20000800000 */
[----:B--23--:R-:W-:Y:S01]  /*0d80*/  UMOV UR4, 0x20 ;  /* 0x0000002000047882 */ /* 0x00cfe20000000000 */
[----:B------:R-:W2:Y:S01]  /*0d90*/  LDCU UR7, c[0x0][0x36c] ;  /* 0x00006d80ff0777ac */ /* 0x000ea20008000800 */
[----:B------:R-:W-:Y:S01]  /*0da0*/  NOP ;  /* 0x0000000000007918 */ /* 0x000fe20000000000 */
[----:B------:R-:W-:Y:S01]  /*0db0*/  LOP3.LUT R0, R94, 0x1f, RZ, 0xc0, !PT ;  /* 0x0000001f5e007812 */ /* 0x000fe200078ec0ff */
[----:B------:R-:W-:Y:S01]  /*0dc0*/  @!UP0 UMOV UR6, 0x400 ;  /* 0x0000040000068882 */ /* 0x000fe20000000000 */
[----:B------:R-:W-:-:S04]  /*0dd0*/  @!UP0 UIADD3 UR4, UPT, UPT, -UR4, 0x100000, URZ ;  /* 0x0010000004048890 */ /* 0x000fc8000fffe1ff */
[----:B------:R-:W-:Y:S02]  /*0de0*/  @!UP0 USHF.L.U32 UR5, UR4, 0xb, URZ ;  /* 0x0000000b04058899 */ /* 0x000fe400080006ff */
[----:B------:R-:W-:Y:S02]  /*0df0*/  @!UP0 USHF.L.U32 UR4, UR4, 0x1, URZ ;  /* 0x0000000104048899 */ /* 0x000fe400080006ff */
[----:B------:R-:W-:Y:S01]  /*0e00*/  @!UP0 ULEA UR6, UR47, UR6, 0x18 ;  /* 0x000000062f068291 */ /* 0x000fe2000f8ec0ff */
[----:B------:R-:W-:Y:S01]  /*0e10*/  VOTEU.ALL UP0, P1 ;  /* 0x0000000000ff7886 */ /* 0x000fe20000800000 */
[----:B------:R-:W-:Y:S02]  /*0e20*/  UISETP.NE.AND UP4, UPT, UR18, URZ, UPT ;  /* 0x000000ff1200728c */ /* 0x000fe4000bf85270 */
[----:B--2---:R-:W-:Y:S01]  /*0e30*/  UISETP.EQ.U32.AND UP5, UPT, UR7, 0x1, UPT ;  /* 0x000000010700788c */ /* 0x004fe2000bfa2070 */
[----:B------:R-:W2:Y:S07]  /*0e40*/  FENCE.VIEW.ASYNC.S ;  /* 0x00000000000073c6 */ /* 0x000eae0000000000 */
[----:B--2---:R2:W3:Y:S01]  /*0e50*/  @!UP0 SYNCS.EXCH.64 URZ, [UR6+0x110], UR4 ;  /* 0x0001100406ff85b2 */ /* 0x0044e20008000100 */
[----:B------:R-:W-:Y:S05]  /*0e60*/  BRA.U !UP5, `(.L_x_15) ;  /* 0x000000010d087547 */ /* 0x000fea000b800000 */
[----:B-1-3--:R-:W-:Y:S01]  /*0e70*/  UCGABAR_ARV ;  /* 0x00000000000079c7 */ /* 0x00afe20008000000 */
[----:B------:R-:W-:Y:S05]  /*0e80*/  BRA `(.L_x_16) ;  /* 0x0000000000047947 */ /* 0x000fea0003800000 */
.L_x_15:
[----:B-1-3--:R-:W-:Y:S01]  /*0e90*/  NOP ;  /* 0x0000000000007918 */ /* 0x00afe20000000000 */
.L_x_16:
[----:B------:R-:W1:Y:S01]  /*0ea0*/  S2UR UR21, SR_CTAID.X ;  /* 0x00000000001579c3 */ /* 0x000e620000002500 */
[----:B------:R-:W-:-:S05]  /*0eb0*/  CS2R.32 R82, SR_CgaSize ;  /* 0x0000000000527805 */ /* 0x000fca0000008a00 */
[----:B------:R-:W-:-:S05]  /*0ec0*/  IMAD R82, R82, -0xa0, RZ ;  /* 0xffffff6052527824 */ /* 0x000fca00078e02ff */
[----:B--2---:R-:W-:-:S14]  /*0ed0*/  R2UR UR5, R82 ;  /* 0x00000000520572ca */ /* 0x004fdc00000e0000 */
[----:B------:R-:W2:Y:S01]  /*0ee0*/  LDCU UR5, c[0x0][UR5+0x2b0] ;  /* 0x00005600050577ac */ /* 0x000ea20008000800 */
[----:B------:R-:W-:-:S05]  /*0ef0*/  CS2R.32 R82, SR_CgaSize ;  /* 0x0000000000527805 */ /* 0x000fca0000008a00 */
[----:B------:R-:W-:-:S05]  /*0f00*/  IMAD R82, R82, -0xa0, RZ ;  /* 0xffffff6052527824 */ /* 0x000fca00078e02ff */
[----:B------:R-:W-:-:S14]  /*0f10*/  R2UR UR4, R82 ;  /* 0x00000000520472ca */ /* 0x000fdc00000e0000 */
[----:B------:R-:W3:Y:S01]  /*0f20*/  LDCU UR4, c[0x0][UR4+0x2b4] ;  /* 0x00005680040477ac */ /* 0x000ee20008000800 */
[----:B------:R-:W4:Y:S01]  /*0f30*/  S2UR UR7, SR_CTAID.Y ;  /* 0x00000000000779c3 */ /* 0x000f220000002600 */
[----:B------:R-:W-:-:S05]  /*0f40*/  CS2R.32 R82, SR_CgaSize ;  /* 0x0000000000527805 */ /* 0x000fca0000008a00 */
[----:B------:R-:W-:-:S05]  /*0f50*/  IMAD R82, R82, -0xa0, RZ ;  /* 0xffffff6052527824 */ /* 0x000fca00078e02ff */
[----:B------:R-:W-:-:S14]  /*0f60*/  R2UR UR8, R82 ;  /* 0x00000000520872ca */ /* 0x000fdc00000e0000 */
[----:B------:R-:W3:Y:S01]  /*0f70*/  LDCU UR8, c[0x0][UR8+0x2a0] ;  /* 0x00005400080877ac */ /* 0x000ee20008000800 */
[----:B------:R-:W-:Y:S01]  /*0f80*/  UISETP.GT.U32.AND UP0, UPT, UR68, 0xffff, UPT ;  /* 0x0000ffff4400788c */ /* 0x000fe2000bf04070 */
[----:B------:R-:W3:Y:S01]  /*0f90*/  LDCU UR19, c[0x0][0xb24] ;  /* 0x00016480ff1377ac */ /* 0x000ee20008000800 */
[----:B------:R-:W1:Y:S01]  /*0fa0*/  S2UR UR36, SR_CTAID.Z ;  /* 0x00000000002479c3 */ /* 0x000e620000002700 */
[----:B------:R-:W-:-:S05]  /*0fb0*/  CS2R.32 R82, SR_CgaSize ;  /* 0x0000000000527805 */ /* 0x000fca0000008a00 */
[----:B------:R-:W-:-:S05]  /*0fc0*/  IMAD R82, R82, -0xa0, RZ ;  /* 0xffffff6052527824 */ /* 0x000fca00078e02ff */
[----:B------:R-:W-:-:S14]  /*0fd0*/  R2UR UR63, R82 ;  /* 0x00000000523f72ca */ /* 0x000fdc00000e0000 */
[----:B------:R-:W3:Y:S01]  /*0fe0*/  LDCU UR63, c[0x0][UR63+0x2a4] ;  /* 0x000054803f3f77ac */ /* 0x000ee20008000800 */
[----:B------:R-:W-:Y:S01]  /*0ff0*/  USHF.L.U32 UR37, UR47, 0xb, URZ ;  /* 0x0000000b2f257899 */ /* 0x000fe200080006ff */
[----:B-1----:R-:W-:Y:S01]  /*1000*/  I2FP.F32.U32 R3, UR21 ;  /* 0x0000001500037c45 */ /* 0x002fe20008201000 */
[----:B------:R-:W-:Y:S01]  /*1010*/  UMOV UR28, 0x5 ;  /* 0x00000005001c7882 */ /* 0x000fe20000000000 */
[----:B------:R-:W1:Y:S03]  /*1020*/  LDCU UR42, c[0x0][0xb24] ;  /* 0x00016480ff2a77ac */ /* 0x000e660008000800 */
[----:B--2---:R-:W-:Y:S01]  /*1030*/  FMUL R3, R3, UR5 ;  /* 0x0000000503037c20 */ /* 0x004fe20008400000 */
[----:B------:R-:W-:Y:S01]  /*1040*/  USEL UR5, UR68, 0xffff, !UP0 ;  /* 0x0000ffff44057887 */ /* 0x000fe2000c000000 */
[----:B----4-:R-:W-:Y:S01]  /*1050*/  I2FP.F32.U32 R2, UR7 ;  /* 0x0000000700027c45 */ /* 0x010fe20008201000 */
[----:B------:R-:W2:Y:S03]  /*1060*/  LDCU UR23, c[0x0][0xb30] ;  /* 0x00016600ff1777ac */ /* 0x000ea60008000800 */
[----:B------:R-:W4:Y:S01]  /*1070*/  F2I.U32.TRUNC.NTZ R3, R3 ;  /* 0x0000000300037305 */ /* 0x000f22000020f000 */
[----:B---3--:R-:W-:Y:S01]  /*1080*/  FMUL R2, R2, UR4 ;  /* 0x0000000402027c20 */ /* 0x008fe20008400000 */
[----:B------:R-:W-:-:S02]  /*1090*/  ULOP3.LUT UR31, UR5, 0xffff, URZ, 0xc0, !UPT ;  /* 0x0000ffff051f7892 */ /* 0x000fc4000f8ec0ff */
[----:B------:R-:W-:Y:S01]  /*10a0*/  UISETP.GE.AND UP2, UPT, UR19, 0x1, UPT ;  /* 0x000000011300788c */ /* 0x000fe2000bf46270 */
[----:B------:R-:W-:-:S03]  /*10b0*/  UMOV UR20, UR7 ;  /* 0x0000000700147c82 */ /* 0x000fc60008000000 */
[----:B------:R-:W3:Y:S01]  /*10c0*/  F2I.U32.TRUNC.NTZ R2, R2 ;  /* 0x0000000200027305 */ /* 0x000ee2000020f000 */
[----:B------:R-:W-:Y:S01]  /*10d0*/  UMOV UR16, UR21 ;  /* 0x0000001500107c82 */ /* 0x000fe20008000000 */
[----:B----4-:R-:W-:Y:S02]  /*10e0*/  R2UR UR4, R3 ;  /* 0x00000000030472ca */ /* 0x010fe400000e0000 */
[----:B------:R-:W-:Y:S02]  /*10f0*/  PRMT R3, RZ, 0x7610, R3 ;  /* 0x00007610ff037816 */ /* 0x000fe40000000003 */
[----:B---3--:R-:W-:Y:S02]  /*1100*/  R2UR UR6, R2 ;  /* 0x00000000020672ca */ /* 0x008fe400000e0000 */
[----:B------:R-:W-:-:S07]  /*1110*/  PRMT R2, RZ, 0x7610, R2 ;  /* 0x00007610ff027816 */ /* 0x000fce0000000002 */
[----:B------:R-:W-:-:S04]  /*1120*/  UIADD3 UR5, UPT, UPT, -UR4, URZ, URZ ;  /* 0x000000ff04057290 */ /* 0x000fc8000fffe1ff */
[----:B------:R-:W-:Y:S02]  /*1130*/  UIMAD UR5, UR8, UR5, UR21 ;  /* 0x00000005080572a4 */ /* 0x000fe4000f8e0215 */
[----:B------:R-:W-:-:S04]  /*1140*/  UIADD3 UR4, UPT, UPT, -UR6, URZ, URZ ;  /* 0x000000ff06047290 */ /* 0x000fc8000fffe1ff */
[----:B------:R-:W-:Y:S01]  /*1150*/  IMAD.U32 R82, RZ, RZ, UR5 ;  /* 0x00000005ff527e24 */ /* 0x000fe2000f8e00ff */
[----:B------:R-:W-:Y:S01]  /*1160*/  UIMAD UR63, UR63, UR4, UR7 ;  /* 0x000000043f3f72a4 */ /* 0x000fe2000f8e0207 */
[----:B-12---:R-:W-:Y:S11]  /*1170*/  BRA.U UP4, `(.L_x_17) ;  /* 0x0000000104407547 */ /* 0x006ff6000b800000 */
[----:B------:R-:W-:-:S13]  /*1180*/  R2UR UR4, R82 ;  /* 0x00000000520472ca */ /* 0x000fda00000e0000 */
[----:B------:R-:W-:Y:S02]  /*1190*/  UISETP.GT.U32.AND UP0, UPT, UR4, 0x1, UPT ;  /* 0x000000010400788c */ /* 0x000fe4000bf04070 */
[----:B------:R-:W-:Y:S02]  /*11a0*/  ULOP3.LUT UR4, UR4, 0xfffffffe, URZ, 0xc0, !UPT ;  /* 0xfffffffe04047892 */ /* 0x000fe4000f8ec0ff */
[----:B------:R-:W-:Y:S02]  /*11b0*/  UISETP.NE.AND UP1, UPT, UR63, URZ, UP0 ;  /* 0x000000ff3f00728c */ /* 0x000fe40008725270 */
[----:B------:R-:W-:Y:S02]  /*11c0*/  UISETP.NE.AND UP0, UPT, UR63, 0x1, UP0 ;  /* 0x000000013f00788c */ /* 0x000fe40008705270 */
[----:B------:R-:W-:Y:S02]  /*11d0*/  USEL UR7, URZ, 0x1, UP1 ;  /* 0x00000001ff077887 */ /* 0x000fe40008800000 */
[----:B------:R-:W-:-:S02]  /*11e0*/  USEL UR6, URZ, 0x4, UP0 ;  /* 0x00000004ff067887 */ /* 0x000fc40008000000 */
[----:B------:R-:W-:Y:S02]  /*11f0*/  USEL UR5, URZ, 0x2, UP1 ;  /* 0x00000002ff057887 */ /* 0x000fe40008800000 */
[----:B------:R-:W-:Y:S02]  /*1200*/  ULEA UR4, UR63, UR4, 0x1 ;  /* 0x000000043f047291 */ /* 0x000fe4000f8e08ff */
[----:B------:R-:W-:Y:S02]  /*1210*/  USEL UR8, URZ, 0x8, UP0 ;  /* 0x00000008ff087887 */ /* 0x000fe40008000000 */
[----:B------:R-:W-:-:S03]  /*1220*/  UIADD3 UR5, UPT, UPT, UR5, UR6, UR7 ;  /* 0x0000000605057290 */ /* 0x000fc6000fffe007 */
[----:B------:R-:W-:Y:S01]  /*1230*/  UMOV UR6, 0x3 ;  /* 0x0000000300067882 */ /* 0x000fe20000000000 */
[----:B------:R-:W-:Y:S02]  /*1240*/  UIADD3 UR5, UPT, UPT, UR5, UR8, URZ ;  /* 0x0000000805057290 */ /* 0x000fe4000fffe0ff */
[----:B------:R-:W-:-:S04]  /*1250*/  USHF.L.U32 UR4, UR6, UR4, URZ ;  /* 0x0000000406047299 */ /* 0x000fc800080006ff */
[----:B------:R-:W-:Y:S02]  /*1260*/  MOV R3, UR5 ;  /* 0x0000000500037c02 */ /* 0x000fe40008000f00 */
[----:B------:R-:W-:Y:S02]  /*1270*/  IMAD.U32 R2, RZ, RZ, UR4 ;  /* 0x00000004ff027e24 */ /* 0x000fe4000f8e00ff */
.L_x_17:
[----:B------:R-:W-:Y:S05]  /*1280*/  BRA.U !UP2, `(.L_x_18) ;  /* 0x000000010ad47547 */ /* 0x000fea000b800000 */
[----:B------:R-:W1:Y:S01]  /*1290*/  LDCU.128 UR24, c[0x0][0xb10] ;  /* 0x00016200ff1877ac */ /* 0x000e620008000c00 */
[----:B------:R-:W2:Y:S01]  /*12a0*/  LDCU UR6, c[0x0][0x370] ;  /* 0x00006e00ff0677ac */ /* 0x000ea20008000800 */
[----:B------:R-:W3:Y:S01]  /*12b0*/  LDCU UR5, c[0x0][0x374] ;  /* 0x00006e80ff0577ac */ /* 0x000ee20008000800 */
[----:B------:R-:W4:Y:S01]  /*12c0*/  LDCU UR22, c[0x0][0xb0c] ;  /* 0x00016180ff1677ac */ /* 0x000f220008000800 */
[----:B------:R-:W4:Y:S01]  /*12d0*/  LDCU UR4, c[0x0][0xb20] ;  /* 0x00016400ff0477ac */ /* 0x000f220008000800 */
[----:B------:R-:W4:Y:S01]  /*12e0*/  LDCU.64 UR8, c[0x0][0xb28] ;  /* 0x00016500ff0877ac */ /* 0x000f220008000a00 */
[----:B-1----:R-:W-:Y:S02]  /*12f0*/  UISETP.NE.AND UP0, UPT, UR26, 0x1, UPT ;  /* 0x000000011a00788c */ /* 0x002fe4000bf05270 */
[----:B---3--:R-:W-:Y:S02]  /*1300*/  UIMAD.WIDE.U32 UR10, UR5, UR27, URZ ;  /* 0x0000001b050a72a5 */ /* 0x008fe4000f8e00ff */
[----:B--2---:R-:W-:-:S02]  /*1310*/  UIMAD.WIDE.U32 UR12, UR6, UR24, URZ ;  /* 0x00000018060c72a5 */ /* 0x004fc4000f8e00ff */
[----:B----4-:R-:W-:Y:S02]  /*1320*/  UISETP.NE.AND UP1, UPT, UR22, 0x1, UPT ;  /* 0x000000011600788c */ /* 0x010fe4000bf25270 */
[----:B------:R-:W-:Y:S01]  /*1330*/  UISETP.NE.AND UP2, UPT, UR19, 0x1, UPT ;  /* 0x000000011300788c */ /* 0x000fe2000bf45270 */
[----:B------:R-:W-:Y:S02]  /*1340*/  UMOV UR10, UR11 ;  /* 0x0000000b000a7c82 */ /* 0x000fe40008000000 */
[----:B------:R-:W-:Y:S01]  /*1350*/  UMOV UR12, UR13 ;  /* 0x0000000d000c7c82 */ /* 0x000fe20008000000 */
[----:B------:R-:W-:Y:S02]  /*1360*/  @UP0 USHF.R.U32.HI UR5, URZ, UR4, UR10 ;  /* 0x00000004ff050299 */ /* 0x000fe4000801160a */
[----:B------:R-:W-:Y:S02]  /*1370*/  UIMAD.WIDE.U32 UR16, UR20, UR27, URZ ;  /* 0x0000001b141072a5 */ /* 0x000fe4000f8e00ff */
[----:B------:R-:W-:-:S02]  /*1380*/  UIMAD.WIDE.U32 UR10, UR5, UR8, URZ ;  /* 0x00000008050a72a5 */ /* 0x000fc4000f8e00ff */
[----:B------:R-:W-:Y:S02]  /*1390*/  @UP1 USHF.R.U32.HI UR6, URZ, UR25, UR12 ;  /* 0x00000019ff061299 */ /* 0x000fe4000801160c */
[----:B------:R-:W-:Y:S02]  /*13a0*/  UIMAD.WIDE.U32 UR14, UR21, UR24, URZ ;  /* 0x00000018150e72a5 */ /* 0x000fe4000f8e00ff */
[----:B------:R-:W-:Y:S01]  /*13b0*/  UIMAD.WIDE.U32 UR12, UR6, UR8, URZ ;  /* 0x00000008060c72a5 */ /* 0x000fe2000f8e00ff */
[----:B------:R-:W-:Y:S01]  /*13c0*/  UMOV UR16, UR17 ;  /* 0x0000001100107c82 */ /* 0x000fe20008000000 */
[----:B------:R-:W-:Y:S01]  /*13d0*/  UMOV UR10, UR11 ;  /* 0x0000000b000a7c82 */ /* 0x000fe20008000000 */
[----:B------:R-:W-:Y:S02]  /*13e0*/  USHF.R.U32.HI UR16, URZ, UR4, UR16 ;  /* 0x00000004ff107299 */ /* 0x000fe40008011610 */
[----:B------:R-:W-:Y:S02]  /*13f0*/  @UP2 USHF.R.U32.HI UR5, URZ, UR9, UR10 ;  /* 0x00000009ff052299 */ /* 0x000fe4000801160a */
[----:B------:R-:W-:Y:S01]  /*1400*/  UMOV UR7, UR13 ;  /* 0x0000000d00077c82 */ /* 0x000fe20008000000 */
[----:B------:R-:W-:Y:S01]  /*1410*/  UMOV UR14, UR15 ;  /* 0x0000000f000e7c82 */ /* 0x000fe20008000000 */
[----:B------:R-:W-:-:S02]  /*1420*/  @UP2 USHF.R.U32.HI UR6, URZ, UR9, UR7 ;  /* 0x00000009ff062299 */ /* 0x000fc40008011607 */
[----:B------:R-:W-:Y:S02]  /*1430*/  USHF.R.U32.HI UR14, URZ, UR25, UR14 ;  /* 0x00000019ff0e7299 */ /* 0x000fe4000801160e */
[----:B------:R-:W-:Y:S02]  /*1440*/  USEL UR4, UR20, UR16, !UP0 ;  /* 0x0000001014047287 */ /* 0x000fe4000c000000 */
[----:B------:R-:W-:Y:S02]  /*1450*/  UIMAD UR7, UR5, UR19, URZ ;  /* 0x00000013050772a4 */ /* 0x000fe4000f8e02ff */
[----:B------:R-:W-:Y:S02]  /*1460*/  USEL UR5, UR21, UR14, !UP1 ;  /* 0x0000000e15057287 */ /* 0x000fe4000c800000 */
[----:B------:R-:W-:Y:S02]  /*1470*/  UIMAD UR12, UR6, UR19, URZ ;  /* 0x00000013060c72a4 */ /* 0x000fe4000f8e02ff */
[----:B------:R-:W-:-:S02]  /*1480*/  UISETP.GE.AND UP0, UPT, UR4, UR7, UPT ;  /* 0x000000070400728c */ /* 0x000fc4000bf06270 */
[----:B------:R-:W-:Y:S02]  /*1490*/  UIMAD.WIDE.U32 UR10, UR4, UR8, URZ ;  /* 0x00000008040a72a5 */ /* 0x000fe4000f8e00ff */
[----:B------:R-:W-:Y:S02]  /*14a0*/  UISETP.GE.OR UP0, UPT, UR5, UR12, UP0 ;  /* 0x0000000c0500728c */ /* 0x000fe40008706670 */
[----:B------:R-:W-:Y:S02]  /*14b0*/  UIMAD.WIDE.U32 UR12, UR5, UR8, URZ ;  /* 0x00000008050c72a5 */ /* 0x000fe4000f8e00ff */
[----:B------:R-:W-:Y:S01]  /*14c0*/  UIADD3 UR10, UPT, UPT, -UR4, URZ, URZ ;  /* 0x000000ff040a7290 */ /* 0x000fe2000fffe1ff */
[----:B------:R-:W-:Y:S01]  /*14d0*/  UMOV UR8, UR11 ;  /* 0x0000000b00087c82 */ /* 0x000fe20008000000 */
[----:B------:R-:W-:Y:S02]  /*14e0*/  UIADD3 UR16, UPT, UPT, -UR5, URZ, URZ ;  /* 0x000000ff05107290 */ /* 0x000fe4000fffe1ff */
[----:B------:R-:W-:-:S03]  /*14f0*/  USHF.R.U32.HI UR8, URZ, UR9, UR8 ;  /* 0x00000009ff087299 */ /* 0x000fc60008011608 */
[----:B------:R-:W-:Y:S01]  /*1500*/  @!UP0 UMOV UR7, UR13 ;  /* 0x0000000d00078c82 */ /* 0x000fe20008000000 */
[----:B------:R-:W-:Y:S02]  /*1510*/  UIMAD UR20, UR26, UR10, UR20 ;  /* 0x0000000a1a1472a4 */ /* 0x000fe4000f8e0214 */
[----:B------:R-:W-:Y:S02]  /*1520*/  USEL UR8, UR4, UR8, !UP2 ;  /* 0x0000000804087287 */ /* 0x000fe4000d000000 */
[----:B------:R-:W-:Y:S02]  /*1530*/  @!UP0 USHF.R.U32.HI UR7, URZ, UR9, UR7 ;  /* 0x00000009ff078299 */ /* 0x000fe40008011607 */
[----:B------:R-:W-:Y:S02]  /*1540*/  UIADD3 UR9, UPT, UPT, -UR8, URZ, URZ ;  /* 0x000000ff08097290 */ /* 0x000fe4000fffe1ff */
[----:B------:R-:W-:Y:S02]  /*1550*/  @!UP0 USEL UR7, UR5, UR7, !UP2 ;  /* 0x0000000705078287 */ /* 0x000fe4000d000000 */
[----:B------:R-:W-:-:S02]  /*1560*/  UIMAD UR9, UR19, UR9, UR4 ;  /* 0x00000009130972a4 */ /* 0x000fc4000f8e0204 */
[----:B------:R-:W-:Y:S02]  /*1570*/  @!UP0 UIADD3 UR8, UPT, UPT, UR8, -UR7, URZ ;  /* 0x8000000708088290 */ /* 0x000fe4000fffe0ff */
[----:B------:R-:W-:Y:S02]  /*1580*/  @!UP0 UIMAD UR6, UR9, UR6, UR7 ;  /* 0x00000006090682a4 */ /* 0x000fe4000f8e0207 */
[----:B------:R-:W-:Y:S02]  /*1590*/  @!UP0 UIMAD UR4, UR8, UR19, UR5 ;  /* 0x00000013080482a4 */ /* 0x000fe4000f8e0205 */
[----:B------:R-:W-:Y:S02]  /*15a0*/  UIMAD UR16, UR22, UR16, UR21 ;  /* 0x00000010161072a4 */ /* 0x000fe4000f8e0215 */
[----:B------:R-:W-:Y:S01]  /*15b0*/  UIMAD UR20, UR4, UR26, UR20 ;  /* 0x0000001a041472a4 */ /* 0x000fe2000f8e0214 */
[----:B------:R-:W-:Y:S02]  /*15c0*/  @!UP0 UMOV UR5, UR6 ;  /* 0x0000000600058c82 */ /* 0x000fe40008000000 */
[----:B------:R-:W-:-:S12]  /*15d0*/  UIMAD UR16, UR5, UR22, UR16 ;  /* 0x00000016051072a4 */ /* 0x000fd8000f8e0210 */
.L_x_18:
[----:B------:R-:W-:Y:S02]  /*15e0*/  UISETP.NE.AND UP1, UPT, UR23, 0x1, UPT ;  /* 0x000000011700788c */ /* 0x000fe4000bf25270 */
[----:B------:R-:W-:Y:S02]  /*15f0*/  UISETP.NE.AND UP0, UPT, UR18, 0x2, UPT ;  /* 0x000000021200788c */ /* 0x000fe4000bf05270 */
[----:B------:R-:W-:Y:S02]  /*1600*/  ULOP3.LUT UR37, UR37, 0x1000, URZ, 0xc0, !UPT ;  /* 0x0000100025257892 */ /* 0x000fe4000f8ec0ff */
[----:B------:R-:W-:-:S03]  /*1610*/  USHF.L.U32 UR31, UR28, UR31, URZ ;  /* 0x0000001f1c1f7299 */ /* 0x000fc600080006ff */
[----:B------:R-:W-:Y:S09]  /*1620*/  BRA.U UP1, `(.L_x_19) ;  /* 0x0000000101447547 */ /* 0x000ff2000b800000 */
[----:B------:R-:W1:Y:S01]  /*1630*/  LDCU.128 UR8, c[0x0][0xb10] ;  /* 0x00016200ff0877ac */ /* 0x000e620008000c00 */
[----:B------:R-:W2:Y:S01]  /*1640*/  LDCU UR12, c[0x0][0xb0c] ;  /* 0x00016180ff0c77ac */ /* 0x000ea20008000800 */
[----:B------:R-:W3:Y:S01]  /*1650*/  LDCU UR13, c[0x0][0xb20] ;  /* 0x00016400ff0d77ac */ /* 0x000ee20008000800 */
[----:B-1----:R-:W-:Y:S02]  /*1660*/  UIMAD.WIDE.U32 UR6, UR16, UR8, URZ ;  /* 0x00000008100672a5 */ /* 0x002fe4000f8e00ff */
[----:B------:R-:W-:Y:S02]  /*1670*/  UIMAD.WIDE.U32 UR4, UR20, UR11, URZ ;  /* 0x0000000b140472a5 */ /* 0x000fe4000f8e00ff */
[----:B--2---:R-:W-:Y:S02]  /*1680*/  UISETP.NE.AND UP2, UPT, UR12, 0x1, UPT ;  /* 0x000000010c00788c */ /* 0x004fe4000bf45270 */
[----:B------:R-:W-:Y:S01]  /*1690*/  UISETP.NE.AND UP1, UPT, UR10, 0x1, UPT ;  /* 0x000000010a00788c */ /* 0x000fe2000bf25270 */
[----:B------:R-:W-:-:S02]  /*16a0*/  UMOV UR6, UR7 ;  /* 0x0000000700067c82 */ /* 0x000fc40008000000 */
[----:B------:R-:W-:Y:S01]  /*16b0*/  UMOV UR4, UR5 ;  /* 0x0000000500047c82 */ /* 0x000fe20008000000 */
[----:B------:R-:W-:Y:S02]  /*16c0*/  USHF.R.U32.HI UR6, URZ, UR9, UR6 ;  /* 0x00000009ff067299 */ /* 0x000fe40008011606 */
[----:B---3--:R-:W-:Y:S02]  /*16d0*/  USHF.R.U32.HI UR4, URZ, UR13, UR4 ;  /* 0x0000000dff047299 */ /* 0x008fe40008011604 */
[----:B------:R-:W-:Y:S02]  /*16e0*/  USEL UR5, UR16, UR6, !UP2 ;  /* 0x0000000610057287 */ /* 0x000fe4000d000000 */
[----:B------:R-:W-:-:S04]  /*16f0*/  USEL UR4, UR20, UR4, !UP1 ;  /* 0x0000000414047287 */ /* 0x000fc8000c800000 */
[----:B------:R-:W-:Y:S02]  /*1700*/  UIADD3 UR6, UPT, UPT, -UR4, UR5, URZ ;  /* 0x0000000504067290 */ /* 0x000fe4000fffe1ff */
[----:B------:R-:W-:Y:S02]  /*1710*/  UIADD3 UR4, UPT, UPT, UR4, -UR5, URZ ;  /* 0x8000000504047290 */ /* 0x000fe4000fffe0ff */
[----:B------:R-:W-:Y:S02]  /*1720*/  UIMAD UR20, UR6, UR10, UR20 ;  /* 0x0000000a061472a4 */ /* 0x000fe4000f8e0214 */
[----:B------:R-:W-:-:S12]  /*1730*/  UIMAD UR16, UR4, UR12, UR16 ;  /* 0x0000000c041072a4 */ /* 0x000fd8000f8e0210 */
.L_x_19:
[----:B------:R-:W-:Y:S05]  /*1740*/  BRA.U !UP5, `(.L_x_20) ;  /* 0x000000010d0c7547 */ /* 0x000fea000b800000 */
[----:B------:R-:W-:Y:S01]  /*1750*/  UCGABAR_WAIT ;  /* 0x0000000000007dc7 */ /* 0x000fe20008000000 */
[----:B------:R-:W-:Y:S01]  /*1760*/  CCTL.IVALL ;  /* 0x00000000ff00798f */ /* 0x000fe20002000000 */
[----:B------:R-:W-:Y:S05]  /*1770*/  BRA `(.L_x_21) ;  /* 0x0000000000047947 */ /* 0x000fea0003800000 */
.L_x_20:
[----:B------:R-:W-:Y:S06]  /*1780*/  BAR.SYNC.DEFER_BLOCKING 0x0 ;  /* 0x0000000000007b1d */ /* 0x000fec0000010000 */
.L_x_21:
[----:B------:R-:W-:Y:S05]  /*1790*/  BRA.U UP0, `(.L_x_22) ;  /* 0x00000015007c7547 */ /* 0x000fea000b800000 */
[----:B------:R-:W1:Y:S01]  /*17a0*/  LDCU UR6, c[0x0][0x38c] ;  /* 0x00007180ff0677ac */ /* 0x000e620008000800 */
[----:B------:R-:W-:Y:S01]  /*17b0*/  PLOP3.LUT P2, PT, PT, PT, UP3, 0x80, 0x8 ;  /* 0x000000000008781c */ /* 0x000fe20003f4f038 */
[----:B------:R-:W-:Y:S01]  /*17c0*/  IMAD.MOV.U32 R12, RZ, RZ, 0x1 ;  /* 0x00000001ff0c7424 */ /* 0x000fe200078e00ff */
[----:B------:R-:W-:Y:S01]  /*17d0*/  ISETP.NE.AND P3, PT, R0, RZ, P4 ;  /* 0x000000ff0000720c */ /* 0x000fe20002765270 */
[----:B------:R-:W-:Y:S01]  /*17e0*/  USHF.L.U32 UR7, UR21, 0x7, URZ ;  /* 0x0000000715077899 */ /* 0x000fe200080006ff */
[----:B------:R-:W-:Y:S01]  /*17f0*/  PLOP3.LUT P2, PT, P2, PT, PT, 0x8, 0x80 ;  /* 0x000000000080781c */ /* 0x000fe2000174e170 */
[----:B------:R-:W-:Y:S01]  /*1800*/  USHF.L.U32 UR55, UR21, 0x6, URZ ;  /* 0x0000000615377899 */ /* 0x000fe200080006ff */
[----:B------:R-:W-:Y:S01]  /*1810*/  CS2R R10, SRZ ;  /* 0x00000000000a7805 */ /* 0x000fe2000001ff00 */
[----:B------:R-:W-:Y:S01]  /*1820*/  UISETP.NE.AND UP1, UPT, UR18, URZ, UPT ;  /* 0x000000ff1200728c */ /* 0x000fe2000bf25270 */
[----:B------:R-:W-:Y:S01]  /*1830*/  IMAD.MOV.U32 R9, RZ, RZ, RZ ;  /* 0x000000ffff097224 */ /* 0x000fe200078e00ff */
[----:B------:R-:W2:Y:S01]  /*1840*/  LDCU UR49, c[0x0][0x370] ;  /* 0x00006e00ff3177ac */ /* 0x000ea20008000800 */
[----:B------:R-:W-:Y:S01]  /*1850*/  IMAD.MOV.U32 R8, RZ, RZ, 0x1 ;  /* 0x00000001ff087424 */ /* 0x000fe200078e00ff */
[----:B------:R-:W3:Y:S01]  /*1860*/  LDCU.64 UR44, c[0x0][0x348] ;  /* 0x00006900ff2c77ac */ /* 0x000ee20008000a00 */
[----:B-1----:R-:W-:-:S02]  /*1870*/  UIADD3 UR5, UPT, UPT, UR6, 0x7f, URZ ;  /* 0x0000007f06057890 */ /* 0x002fc4000fffe0ff */
[----:B------:R-:W-:Y:S02]  /*1880*/  UIADD3 UR56, UPT, UPT, UR6, 0xfe, URZ ;  /* 0x000000fe06387890 */ /* 0x000fe4000fffe0ff */
[----:B------:R-:W-:Y:S01]  /*1890*/  USHF.R.S32.HI UR4, URZ, 0x1f, UR5 ;  /* 0x0000001fff047899 */ /* 0x000fe20008011405 */
[----:B------:R-:W1:Y:S03]  /*18a0*/  LDCU UR48, c[0x0][0x374] ;  /* 0x00006e80ff3077ac */ /* 0x000e660008000800 */
[----:B------:R-:W-:Y:S02]  /*18b0*/  ULEA.HI UR4, UR4, UR5, URZ, 0x7 ;  /* 0x0000000504047291 */ /* 0x000fe4000f8f38ff */
[----:B------:R-:W-:Y:S02]  /*18c0*/  UIADD3 UR5, UPT, UPT, UR6, -0x1, URZ ;  /* 0xffffffff06057890 */ /* 0x000fe4000fffe0ff */
[----:B------:R-:W-:-:S02]  /*18d0*/  USHF.R.S32.HI UR51, URZ, 0x7, UR4 ;  /* 0x00000007ff337899 */ /* 0x000fc40008011404 */
[----:B------:R-:W-:Y:S02]  /*18e0*/  UISETP.GE.U32.AND UP2, UPT, UR5, -0xff, UPT ;  /* 0xffffff010500788c */ /* 0x000fe4000bf46070 */
[----:B------:R-:W-:Y:S02]  /*18f0*/  UISETP.LT.U32.AND UP0, UPT, UR51, 0x4, UPT ;  /* 0x000000043300788c */ /* 0x000fe4000bf01070 */
[----:B------:R-:W-:Y:S02]  /*1900*/  ULOP3.LUT UR5, UR7, 0x80, URZ, 0xc0, !UPT ;  /* 0x0000008007057892 */ /* 0x000fe4000f8ec0ff */
[----:B------:R-:W-:Y:S02]  /*1910*/  USEL UR50, UR51, 0x4, UP0 ;  /* 0x0000000433327887 */ /* 0x000fe40008000000 */
[----:B------:R-:W-:Y:S02]  /*1920*/  ULOP3.LUT UR55, UR55, 0x40, URZ, 0xc0, !UPT ;  /* 0x0000004037377892 */ /* 0x000fe4000f8ec0ff */
[----:B------:R-:W-:-:S02]  /*1930*/  UIADD3 UR4, UPT, UPT, UR50, -0x1, URZ ;  /* 0xffffffff32047890 */ /* 0x000fc4000fffe0ff */
[----:B------:R-:W-:Y:S02]  /*1940*/  @UP2 UIADD3 UR4, UPT, UPT, UR50, URZ, URZ ;  /* 0x000000ff32042290 */ /* 0x000fe4000fffe0ff */
[----:B------:R-:W-:Y:S02]  /*1950*/  USEL UR38, UR40, 0x2, UP1 ;  /* 0x0000000228267887 */ /* 0x000fe40008800000 */
[----:B------:R-:W-:Y:S02]  /*1960*/  ULEA.HI UR53, UR37, UR5, URZ, 0x1a ;  /* 0x0000000525357291 */ /* 0x000fe4000f8fd0ff */
[----:B------:R-:W-:Y:S02]  /*1970*/  UIADD3 UR54, UPT, UPT, UR51, -UR50, URZ ;  /* 0x8000003233367290 */ /* 0x000fe4000fffe0ff */
[----:B------:R-:W-:Y:S02]  /*1980*/  UIADD3 UR39, UPT, UPT, UR4, 0x1, URZ ;  /* 0x0000000104277890 */ /* 0x000fe4000fffe0ff */
[----:B------:R-:W-:Y:S01]  /*1990*/  UIADD3 UR52, UPT, UPT, -UR4, URZ, URZ ;  /* 0x000000ff04347290 */ /* 0x000fe2000fffe1ff */
[----:B-123--:R-:W-:-:S11]  /*19a0*/  UMOV UR29, URZ ;  /* 0x000000ff001d7c82 */ /* 0x00efd60008000000 */
.L_x_46:
[----:B------:R-:W-:Y:S01]  /*19b0*/  UISETP.NE.AND UP0, UPT, UR47, URZ, UPT ;  /* 0x000000ff2f00728c */ /* 0x000fe2000bf05270 */
[----:B-1----:R-:W1:Y:S08]  /*19c0*/  S2UR UR47, SR_CgaCtaId ;  /* 0x00000000002f79c3 */ /* 0x002e700000008800 */
[----:B---3--:R-:W-:Y:S05]  /*19d0*/  BRA.U UP0, `(.L_x_23) ;  /* 0x0000000100347547 */ /* 0x008fea000b800000 */
[----:B------:R-:W2:Y:S01]  /*19e0*/  S2R R0, SR_CgaCtaId ;  /* 0x0000000000007919 */ /* 0x000ea20000008800 */
[----:B------:R-:W-:Y:S02]  /*19f0*/  MOV R3, 0x400 ;  /* 0x0000040000037802 */ /* 0x000fe40000000f00 */
[----:B------:R-:W-:Y:S02]  /*1a00*/  SHF.L.U32 R2, R8, 0x1f, RZ ;  /* 0x0000001f08027819 */ /* 0x000fe400000006ff */
[----:B--2---:R-:W-:-:S05]  /*1a10*/  LEA R0, R0, R3, 0x18 ;  /* 0x0000000300007211 */ /* 0x004fca00078ec0ff */
[----:B------:R-:W-:-:S04]  /*1a20*/  IMAD R3, R9, 0x8, R0 ;  /* 0x0000000809037824 */ /* 0x000fc800078e0200 */
[----:B------:R-:W2:Y:S02]  /*1a30*/  SYNCS.PHASECHK.TRANS64.TRYWAIT P0, [R3+URZ+0x100], R2 ;  /* 0x00010002030075a7 */ /* 0x000ea400080011ff */
[----:B--2---:R-:W-:Y:S05]  /*1a40*/  @!P0 BRA `(.L_x_24) ;  /* 0x0000008000fc8947 */ /* 0x004fea0003800000 */
.L_x_153:
[----:B------:R-:W-:Y:S01]  /*1a50*/  VIADD R9, R9, 0x1 ;  /* 0x0000000109097836 */ /* 0x000fe20000000000 */
[----:B------:R2:W-:Y:S04]  /*1a60*/  SYNCS.ARRIVE.TRANS64.A1T0 RZ, [R3+URZ+0xf0], RZ ;  /* 0x0000f0ff03ff79a7 */ /* 0x0005e800081000ff */
[----:B------:R-:W-:-:S04]  /*1a70*/  ISETP.NE.AND P0, PT, R9, 0x2, PT ;  /* 0x000000020900780c */ /* 0x000fc80003f05270 */
[----:B------:R-:W-:Y:S02]  /*1a80*/  SEL R9, R9, RZ, P0 ;  /* 0x000000ff09097207 */ /* 0x000fe40000000000 */
[----:B--2---:R-:W-:-:S04]  /*1a90*/  SEL R3, RZ, 0x1, P0 ;  /* 0x00000001ff037807 */ /* 0x004fc80000000000 */
[----:B------:R-:W-:Y:S02]  /*1aa0*/  LOP3.LUT R8, R8, R3, RZ, 0x3c, !PT ;  /* 0x0000000308087212 */ /* 0x000fe400078e3cff */
.L_x_23:
[----:B------:R-:W-:Y:S01]  /*1ab0*/  UMOV UR21, 0x400 ;  /* 0x0000040000157882 */ /* 0x000fe20000000000 */
[----:B------:R-:W-:Y:S01]  /*1ac0*/  SHF.L.U32 R0, R12, 0x1f, RZ ;  /* 0x0000001f0c007819 */ /* 0x000fe200000006ff */
[----:B-1----:R-:W-:Y:S02]  /*1ad0*/  ULEA UR21, UR47, UR21, 0x18 ;  /* 0x000000152f157291 */ /* 0x002fe4000f8ec0ff */
[----:B------:R-:W-:Y:S02]  /*1ae0*/  UISETP.GE.U32.AND UP0, UPT, UR56, 0xff, UPT ;  /* 0x000000ff3800788c */ /* 0x000fe4000bf06070 */
[----:B------:R-:W-:Y:S02]  /*1af0*/  ULEA UR4, UR29, UR21, 0x3 ;  /* 0x000000151d047291 */ /* 0x000fe4000f8e18ff */
[----:B------:R-:W-:Y:S01]  /*1b00*/  ULEA UR19, UR20, UR55, 0x7 ;  /* 0x0000003714137291 */ /* 0x000fe2000f8e38ff */
[----:B------:R-:W-:-:S06]  /*1b10*/  UMOV UR13, URZ ;  /* 0x000000ff000d7c82 */ /* 0x000fcc0008000000 */
[----:B------:R1:W2:Y:S01]  /*1b20*/  SYNCS.PHASECHK.TRANS64.TRYWAIT P1, [UR4+0x20], R0 ;  /* 0x00002000ff0075a7 */ /* 0x0002a20008021104 */
[----:B------:R-:W-:-:S04]  /*1b30*/  ULEA.HI UR4, UR16, UR16, URZ, 0x1 ;  /* 0x0000001010047291 */ /* 0x000fc8000f8f08ff */
[----:B------:R-:W-:-:S04]  /*1b40*/  USHF.L.U32 UR4, UR4, 0x7, URZ ;  /* 0x0000000704047899 */ /* 0x000fc800080006ff */
[----:B------:R-:W-:-:S04]  /*1b50*/  ULOP3.LUT UR35, UR4, 0xffffff00, URZ, 0xc0, !UPT ;  /* 0xffffff0004237892 */ /* 0x000fc8000f8ec0ff */
[----:B------:R-:W-:Y:S01]  /*1b60*/  UIADD3 UR35, UPT, UPT, UR53, UR35, URZ ;  /* 0x0000002335237290 */ /* 0x000fe2000fffe0ff */
[----:B------:R-:W-:Y:S11]  /*1b70*/  BRA.U !UP0, `(.L_x_25) ;  /* 0x0000000508107547 */ /* 0x000ff6000b800000 */
[----:B------:R-:W-:Y:S01]  /*1b80*/  UMOV UR30, UR52 ;  /* 0x00000034001e7c82 */ /* 0x000fe20008000000 */
[----:B------:R-:W-:Y:S01]  /*1b90*/  UMOV UR6, UR29 ;  /* 0x0000001d00067c82 */ /* 0x000fe20008000000 */
[----:B------:R-:W-:-:S05]  /*1ba0*/  UMOV UR26, 0x40 ;  /* 0x00000040001a7882 */ /* 0x000fca0000000000 */
.L_x_33:
[----:B------:R-:W-:Y:S01]  /*1bb0*/  ULEA UR5, UR6, UR21, 0x3 ;  /* 0x0000001506057291 */ /* 0x000fe2000f8e18ff */
[----:B--2---:R-:W-:Y:S01]  /*1bc0*/  @P4 MOV R2, 0x18000 ;  /* 0x0001800000024802 */ /* 0x004fe20000000f00 */
[----:B--23--:R-:W-:Y:S10]  /*1bd0*/  @P1 BRA `(.L_x_26) ;  /* 0x00000000000c1947 */ /* 0x00cff40003800000 */
[----:B------:R-:W-:-:S04]  /*1be0*/  SHF.L.U32 R3, R12, 0x1f, RZ ;  /* 0x0000001f0c037819 */ /* 0x000fc800000006ff */
[----:B------:R-:W2:Y:S02]  /*1bf0*/  SYNCS.PHASECHK.TRANS64.TRYWAIT P0, [UR5+0x20], R3 ;  /* 0x00002003ff0075a7 */ /* 0x000ea40008001105 */
[----:B--2---:R-:W-:Y:S05]  /*1c00*/  @!P0 BRA `(.L_x_27) ;  /* 0x0000008000a08947 */ /* 0x004fea0003800000 */
.L_x_26:
[----:B------:R2:W-:Y:S01]  /*1c10*/  @P4 SYNCS.ARRIVE.TRANS64 RZ, [UR5], R2 ;  /* 0x00000002ffff49a7 */ /* 0x0005e20008000005 */
[----:B------:R-:W-:Y:S02]  /*1c20*/  ULOP3.LUT UR4, UR38, 0x2, URZ, 0xfc, !UPT ;  /* 0x0000000226047892 */ /* 0x000fe4000f8efcff */
[----:B------:R-:W-:Y:S02]  /*1c30*/  UIADD3 UR30, UPT, UPT, UR30, 0x1, URZ ;  /* 0x000000011e1e7890 */ /* 0x000fe4000fffe0ff */
[----:B------:R-:W-:Y:S02]  /*1c40*/  UISETP.NE.AND UP0, UPT, UR4, 0x2, UPT ;  /* 0x000000020400788c */ /* 0x000fe4000bf05270 */
[----:B------:R-:W-:-:S07]  /*1c50*/  UISETP.NE.AND UP2, UPT, UR30, 0x1, UPT ;  /* 0x000000011e00788c */ /* 0x000fce000bf45270 */
[----:B------:R-:W-:Y:S05]  /*1c60*/  BRA.U UP0, `(.L_x_28) ;  /* 0x0000000100047547 */ /* 0x000fea000b800000 */
[----:B------:R-:W-:Y:S05]  /*1c70*/  BPT.TRAP 0x1 ;  /* 0x000000040000795c */ /* 0x000fea0000300000 */
.L_x_28:
[----:B------:R-:W-:Y:S04]  /*1c80*/  BSSY.RECONVERGENT B0, `(.L_x_29) ;  /* 0x0000003000007945 */ /* 0x000fe80003800200 */
[----:B------:R-:W-:Y:S05]  /*1c90*/  @!P3 BRA `(.L_x_30) ;  /* 0x000000000004b947 */ /* 0x000fea0003800000 */
[----:B------:R-:W-:Y:S05]  /*1ca0*/  BPT.TRAP 0x1 ;  /* 0x000000040000795c */ /* 0x000fea0000300000 */
.L_x_30:
[----:B------:R-:W-:Y:S05]  /*1cb0*/  BSYNC.RECONVERGENT B0 ;  /* 0x0000000000007941 */ /* 0x000fea0003800200 */
.L_x_29:
[----:B------:R-:W-:Y:S01]  /*1cc0*/  UIADD3 UR4, UPT, UPT, UR6, 0x1, URZ ;  /* 0x0000000106047890 */ /* 0x000fe2000fffe0ff */
[----:B------:R-:W-:Y:S01]  /*1cd0*/  BSSY.RECONVERGENT B0, `(.L_x_31) ;  /* 0x000002a000007945 */ /* 0x000fe20003800200 */
[----:B------:R-:W-:Y:S02]  /*1ce0*/  ELECT P0, URZ, PT ;  /* 0x0000000000ff782f */ /* 0x000fe40003800000 */
[----:B------:R-:W-:-:S04]  /*1cf0*/  UISETP.NE.AND UP0, UPT, UR4, 0x4, UPT ;  /* 0x000000040400788c */ /* 0x000fc8000bf05270 */
[----:B------:R-:W-:Y:S02]  /*1d00*/  USEL UR7, URZ, 0x1, UP0 ;  /* 0x00000001ff077887 */ /* 0x000fe40008000000 */
[----:B------:R-:W-:-:S04]  /*1d10*/  USEL UR29, UR4, URZ, UP0 ;  /* 0x000000ff041d7287 */ /* 0x000fc80008000000 */
[----:B------:R-:W-:Y:S01]  /*1d20*/  ULEA UR4, UR29, UR21, 0x3 ;  /* 0x000000151d047291 */ /* 0x000fe2000f8e18ff */
[----:B------:R-:W-:-:S04]  /*1d30*/  LOP3.LUT R12, R12, UR7, RZ, 0x3c, !PT ;  /* 0x000000070c0c7c12 */ /* 0x000fc8000f8e3cff */
[----:B-1----:R-:W-:-:S04]  /*1d40*/  SHF.L.U32 R0, R12, 0x1f, RZ ;  /* 0x0000001f0c007819 */ /* 0x002fc800000006ff */
[----:B------:R1:W3:Y:S01]  /*1d50*/  SYNCS.PHASECHK.TRANS64.TRYWAIT P1, [UR4+0x20], R0 ;  /* 0x00002000ff0075a7 */ /* 0x0002e20008021104 */
[----:B------:R-:W-:Y:S05]  /*1d60*/  @!P0 BRA `(.L_x_32) ;  /* 0x0000000000808947 */ /* 0x000fea0003800000 */
[----:B------:R-:W-:Y:S02]  /*1d70*/  USHF.L.U32 UR4, UR6, 0xe, URZ ;  /* 0x0000000e06047899 */ /* 0x000fe400080006ff */
[----:B------:R-:W-:Y:S02]  /*1d80*/  UIADD3 UR22, UP1, UPT, UR44, 0x80, URZ ;  /* 0x000000802c167890 */ /* 0x000fe4000ff3e0ff */
[----:B------:R-:W-:Y:S02]  /*1d90*/  ULOP3.LUT UR24, UR4, UR37, URZ, 0xfc, !UPT ;  /* 0x0000002504187292 */ /* 0x000fe4000f8efcff */
[----:B------:R-:W-:Y:S02]  /*1da0*/  UIADD3 UR14, UP0, UPT, UR44, 0x180, URZ ;  /* 0x000001802c0e7890 */ /* 0x000fe4000ff1e0ff */
[----:B------:R-:W-:Y:S02]  /*1db0*/  ULEA UR24, UR24, UR21, 0x1 ;  /* 0x0000001518187291 */ /* 0x000fe4000f8e08ff */
[----:B------:R-:W-:-:S02]  /*1dc0*/  UIADD3 UR4, UPT, UPT, UR21, UR4, URZ ;  /* 0x0000000415047290 */ /* 0x000fc4000fffe0ff */
[----:B------:R-:W-:Y:S02]  /*1dd0*/  UIADD3 UR34, UPT, UPT, UR26, -0x40, URZ ;  /* 0xffffffc01a227890 */ /* 0x000fe4000fffe0ff */
[----:B------:R-:W-:Y:S02]  /*1de0*/  ULOP3.LUT UR33, UR5, 0xfefffff8, URZ, 0xc0, !UPT ;  /* 0xfefffff805217892 */ /* 0x000fe4000f8ec0ff */
[----:B------:R-:W-:Y:S02]  /*1df0*/  UIADD3.X UR23, UPT, UPT, URZ, UR45, URZ, UP1, !UPT ;  /* 0x0000002dff177290 */ /* 0x000fe40008ffe4ff */
[----:B------:R-:W-:Y:S02]  /*1e00*/  UIADD3 UR32, UPT, UPT, UR24, 0x8400, URZ ;  /* 0x0000840018207890 */ /* 0x000fe4000fffe0ff */
[----:B------:R-:W-:Y:S02]  /*1e10*/  UPRMT UR7, URZ, 0x5410, UR31 ;  /* 0x00005410ff077896 */ /* 0x000fe4000800001f */
[----:B------:R-:W-:-:S02]  /*1e20*/  UIADD3 UR24, UPT, UPT, UR24, 0xc400, URZ ;  /* 0x0000c40018187890 */ /* 0x000fc4000fffe0ff */
[----:B------:R-:W-:Y:S02]  /*1e30*/  UIADD3.X UR15, UPT, UPT, URZ, UR45, URZ, UP0, !UPT ;  /* 0x0000002dff0f7290 */ /* 0x000fe400087fe4ff */
[----:B------:R-:W-:Y:S02]  /*1e40*/  UIADD3 UR16, UPT, UPT, UR4, 0x28400, URZ ;  /* 0x0002840004107890 */ /* 0x000fe4000fffe0ff */
[----:B------:R-:W-:Y:S01]  /*1e50*/  UIADD3 UR8, UPT, UPT, UR4, 0x2a400, URZ ;  /* 0x0002a40004087890 */ /* 0x000fe2000fffe0ff */
[----:B------:R-:W-:Y:S01]  /*1e60*/  UMOV UR40, 0x0 ;  /* 0x0000000000287882 */ /* 0x000fe20000000000 */
[----:B------:R-:W-:Y:S01]  /*1e70*/  UMOV UR41, 0x10000000 ;  /* 0x1000000000297882 */ /* 0x000fe20000000000 */
[----:B------:R-:W-:Y:S01]  /*1e80*/  UMOV UR27, UR35 ;  /* 0x00000023001b7c82 */ /* 0x000fe20008000000 */
[----:B------:R-:W-:Y:S01]  /*1e90*/  UMOV UR28, UR36 ;  /* 0x00000024001c7c82 */ /* 0x000fe20008000000 */
[----:B------:R-:W-:Y:S01]  /*1ea0*/  UMOV UR25, UR33 ;  /* 0x0000002100197c82 */ /* 0x000fe20008000000 */
[----:B------:R-:W-:Y:S01]  /*1eb0*/  UMOV UR20, UR36 ;  /* 0x0000002400147c82 */ /* 0x000fe20008000000 */
[----:B------:R-:W-:Y:S01]  /*1ec0*/  UMOV UR17, UR33 ;  /* 0x0000002100117c82 */ /* 0x000fe20008000000 */
[----:B------:R-:W-:Y:S01]  /*1ed0*/  UMOV UR18, UR34 ;  /* 0x0000002200127c82 */ /* 0x000fe20008000000 */
[----:B------:R4:W-:Y:S01]  /*1ee0*/  UTMALDG.3D.MULTICAST.2CTA [UR32], [UR22], UR7, desc[UR40] ;  /* 0x00002820160073b4 */ /* 0x0009e20008211807 */
[----:B------:R-:W-:Y:S01]  /*1ef0*/  UMOV UR10, UR26 ;  /* 0x0000001a000a7c82 */ /* 0x000fe20008000000 */
[----:B------:R-:W-:Y:S01]  /*1f00*/  UMOV UR11, UR19 ;  /* 0x00000013000b7c82 */ /* 0x000fe20008000000 */
[----:B------:R-:W-:Y:S01]  /*1f10*/  UMOV UR12, UR36 ;  /* 0x00000024000c7c82 */ /* 0x000fe20008000000 */
[----:B------:R-:W-:Y:S01]  /*1f20*/  UMOV UR9, UR33 ;  /* 0x0000002100097c82 */ /* 0x000fe20008000000 */
[----:B------:R4:W-:Y:S01]  /*1f30*/  UTMALDG.3D.MULTICAST.2CTA [UR24], [UR22], UR7, desc[UR40] ;  /* 0x00002818160073b4 */ /* 0x0009e20008211807 */
[----:B------:R4:W-:Y:S01]  /*1f40*/  UTMALDG.3D.2CTA [UR16], [UR14], desc[UR40] ;  /* 0x000028100e0075b4 */ /* 0x0009e20008211000 */
[----:B------:R4:W-:Y:S02]  /*1f50*/  UTMALDG.3D.2CTA [UR8], [UR14], desc[UR40] ;  /* 0x000028080e0075b4 */ /* 0x0009e40008211000 */
[----:B----4-:R-:W-:Y:S01]  /*1f60*/  NOP ;  /* 0x0000000000007918 */ /* 0x010fe20000000000 */
.L_x_32:
[----:B------:R-:W-:Y:S05]  /*1f70*/  BSYNC.RECONVERGENT B0 ;  /* 0x0000000000007941 */ /* 0x000fea0003800200 */
.L_x_31:
[----:B------:R-:W-:Y:S01]  /*1f80*/  UIADD3 UR26, UPT, UPT, UR26, 0x80, URZ ;  /* 0x000000801a1a7890 */ /* 0x000fe2000fffe0ff */
[----:B------:R-:W-:Y:S01]  /*1f90*/  UMOV UR6, UR29 ;  /* 0x0000001d00067c82 */ /* 0x000fe20008000000 */
[----:B------:R-:W-:Y:S01]  /*1fa0*/  UMOV UR13, UR39 ;  /* 0x00000027000d7c82 */ /* 0x000fe20008000000 */
[----:B------:R-:W-:Y:S09]  /*1fb0*/  BRA.U UP2, `(.L_x_33) ;  /* 0xfffffff902fc7547 */ /* 0x000ff2000b83ffff */
.L_x_25:
[----:B------:R-:W-:Y:S01]  /*1fc0*/  ULEA UR4, UR29, UR21, 0x3 ;  /* 0x000000151d047291 */ /* 0x000fe2000f8e18ff */
[----:B-1----:R-:W-:Y:S01]  /*1fd0*/  SHF.L.U32 R0, R12, 0x1f, RZ ;  /* 0x0000001f0c007819 */ /* 0x002fe200000006ff */
[----:B------:R-:W-:Y:S01]  /*1fe0*/  @!P2 SYNCS.ARRIVE.TRANS64.A1T0 RZ, [UR21+0x88], RZ ;  /* 0x000088ffffffa9a7 */ /* 0x000fe20008100015 */
[----:B------:R-:W-:-:S06]  /*1ff0*/  UISETP.GT.AND UP0, UPT, UR51, UR50, UPT ;  /* 0x000000323300728c */ /* 0x000fcc000bf04270 */
[----:B--23--:R1:W2:Y:S03]  /*2000*/  SYNCS.PHASECHK.TRANS64.TRYWAIT P1, [UR4+0x20], R0 ;  /* 0x00002000ff0075a7 */ /* 0x00c2a60008021104 */
[----:B------:R-:W-:Y:S05]  /*2010*/  BRA.U !UP0, `(.L_x_34) ;  /* 0x0000000508087547 */ /* 0x000fea000b800000 */
[----:B------:R-:W-:Y:S01]  /*2020*/  UIADD3 UR30, UPT, UPT, UR54, UR13, URZ ;  /* 0x0000000d361e7290 */ /* 0x000fe2000fffe0ff */
[----:B------:R-:W-:-:S11]  /*2030*/  UMOV UR7, UR29 ;  /* 0x0000001d00077c82 */ /* 0x000fd60008000000 */
.L_x_42:
[----:B------:R-:W-:Y:S01]  /*2040*/  ULEA UR6, UR7, UR21, 0x3 ;  /* 0x0000001507067291 */ /* 0x000fe2000f8e18ff */
[----:B--2---:R-:W-:Y:S01]  /*2050*/  @P4 MOV R2, 0x18000 ;  /* 0x0001800000024802 */ /* 0x004fe20000000f00 */
[----:B--23--:R-:W-:Y:S10]  /*2060*/  @P1 BRA `(.L_x_35) ;  /* 0x00000000000c1947 */ /* 0x00cff40003800000 */
[----:B------:R-:W-:-:S04]  /*2070*/  SHF.L.U32 R3, R12, 0x1f, RZ ;  /* 0x0000001f0c037819 */ /* 0x000fc800000006ff */
[----:B------:R-:W2:Y:S02]  /*2080*/  SYNCS.PHASECHK.TRANS64.TRYWAIT P0, [UR6+0x20], R3 ;  /* 0x00002003ff0075a7 */ /* 0x000ea40008001106 */
[----:B--2---:R-:W-:Y:S05]  /*2090*/  @!P0 BRA `(.L_x_36) ;  /* 0x0000007c00948947 */ /* 0x004fea0003800000 */
.L_x_35:
[----:B------:R2:W-:Y:S01]  /*20a0*/  @P4 SYNCS.ARRIVE.TRANS64 RZ, [UR6], R2 ;  /* 0x00000002ffff49a7 */ /* 0x0005e20008000006 */
[----:B------:R-:W-:-:S04]  /*20b0*/  ULOP3.LUT UR4, UR38, 0x2, URZ, 0xfc, !UPT ;  /* 0x0000000226047892 */ /* 0x000fc8000f8efcff */
[----:B------:R-:W-:-:S09]  /*20c0*/  UISETP.NE.AND UP0, UPT, UR4, 0x2, UPT ;  /* 0x000000020400788c */ /* 0x000fd2000bf05270 */
[----:B------:R-:W-:Y:S05]  /*20d0*/  BRA.U UP0, `(.L_x_37) ;  /* 0x0000000100047547 */ /* 0x000fea000b800000 */
[----:B------:R-:W-:Y:S05]  /*20e0*/  BPT.TRAP 0x1 ;  /* 0x000000040000795c */ /* 0x000fea0000300000 */
.L_x_37:
[----:B------:R-:W-:Y:S04]  /*20f0*/  BSSY.RECONVERGENT B0, `(.L_x_38) ;  /* 0x0000003000007945 */ /* 0x000fe80003800200 */
[----:B------:R-:W-:Y:S05]  /*2100*/  @!P3 BRA `(.L_x_39) ;  /* 0x000000000004b947 */ /* 0x000fea0003800000 */
[----:B------:R-:W-:Y:S05]  /*2110*/  BPT.TRAP 0x1 ;  /* 0x000000040000795c */ /* 0x000fea0000300000 */
.L_x_39:
[----:B------:R-:W-:Y:S05]  /*2120*/  BSYNC.RECONVERGENT B0 ;  /* 0x0000000000007941 */ /* 0x000fea0003800200 */
.L_x_38:
        /* <DEDUP_REMOVED lines=14> */
[----:B------:R-:W-:Y:S02]  /*2210*/  USHF.L.U32 UR34, UR13, 0x7, URZ ;  /* 0x000000070d227899 */ /* 0x000fe400080006ff */
[----:B------:R-:W-:Y:S02]  /*2220*/  ULEA UR24, UR24, UR21, 0x1 ;  /* 0x0000001518187291 */ /* 0x000fe4000f8e08ff */
[----:B------:R-:W-:-:S02]  /*2230*/  UIADD3 UR22, UP0, UPT, UR44, 0x180, URZ ;  /* 0x000001802c167890 */ /* 0x000fc4000ff1e0ff */
[----:B------:R-:W-:Y:S02]  /*2240*/  UIADD3 UR4, UPT, UPT, UR21, UR4, URZ ;  /* 0x0000000415047290 */ /* 0x000fe4000fffe0ff */
[----:B------:R-:W-:Y:S02]  /*2250*/  ULOP3.LUT UR33, UR6, 0xfefffff8, URZ, 0xc0, !UPT ;  /* 0xfefffff806217892 */ /* 0x000fe4000f8ec0ff */
[----:B------:R-:W-:Y:S02]  /*2260*/  UIADD3.X UR15, UPT, UPT, URZ, UR45, URZ, UP1, !UPT ;  /* 0x0000002dff0f7290 */ /* 0x000fe40008ffe4ff */
[----:B------:R-:W-:Y:S02]  /*2270*/  UIADD3 UR32, UPT, UPT, UR24, 0x8400, URZ ;  /* 0x0000840018207890 */ /* 0x000fe4000fffe0ff */
[----:B------:R-:W-:Y:S02]  /*2280*/  UPRMT UR5, URZ, 0x5410, UR31 ;  /* 0x00005410ff057896 */ /* 0x000fe4000800001f */
[----:B------:R-:W-:-:S02]  /*2290*/  UIADD3 UR26, UPT, UPT, UR34, 0x40, URZ ;  /* 0x00000040221a7890 */ /* 0x000fc4000fffe0ff */
[----:B------:R-:W-:Y:S02]  /*22a0*/  UIADD3 UR24, UPT, UPT, UR24, 0xc400, URZ ;  /* 0x0000c40018187890 */ /* 0x000fe4000fffe0ff */
        /* <DEDUP_REMOVED lines=20> */
.L_x_41:
[----:B------:R-:W-:Y:S05]  /*23f0*/  BSYNC.RECONVERGENT B0 ;  /* 0x0000000000007941 */ /* 0x000fea0003800200 */
.L_x_40:
[----:B------:R-:W-:Y:S01]  /*2400*/  UIADD3 UR13, UPT, UPT, UR13, 0x1, URZ ;  /* 0x000000010d0d7890 */ /* 0x000fe2000fffe0ff */
[----:B------:R-:W-:-:S03]  /*2410*/  UMOV UR7, UR29 ;  /* 0x0000001d00077c82 */ /* 0x000fc60008000000 */
[----:B------:R-:W-:-:S09]  /*2420*/  UISETP.NE.AND UP0, UPT, UR13, UR30, UPT ;  /* 0x0000001e0d00728c */ /* 0x000fd2000bf05270 */
[----:B------:R-:W-:Y:S05]  /*2430*/  BRA.U UP0, `(.L_x_42) ;  /* 0xfffffffd00007547 */ /* 0x000fea000b83ffff */
.L_x_34:
[C---:B------:R-:W-:Y:S01]  /*2440*/  LEA R3, R11.reuse, UR21, 0x3 ;  /* 0x000000150b037c11 */ /* 0x040fe2000f8e18ff */
[----:B------:R-:W-:Y:S01]  /*2450*/  NOP ;  /* 0x0000000000007918 */ /* 0x000fe20000000000 */
[----:B-1----:R-:W-:Y:S02]  /*2460*/  SHF.L.U32 R0, R10, 0x1f, RZ ;  /* 0x0000001f0a007819 */ /* 0x002fe400000006ff */
[----:B------:R-:W-:Y:S02]  /*2470*/  LEA R5, R11, UR21, 0x4 ;  /* 0x000000150b057c11 */ /* 0x000fe4000f8e20ff */
[----:B------:R-:W1:Y:S02]  /*2480*/  SYNCS.PHASECHK.TRANS64.TRYWAIT P0, [R3+URZ+0x90], R0 ;  /* 0x00009000030075a7 */ /* 0x000e6400080011ff */
[----:B-1----:R-:W-:Y:S05]  /*2490*/  @!P0 BRA `(.L_x_43) ;  /* 0x0000007800ac8947 */ /* 0x002fea0003800000 */
.L_x_156:
[----:B------:R-:W4:Y:S01]  /*24a0*/  LDS.128 R4, [R5+0x120] ;  /* 0x0001200005047984 */ /* 0x000f220000000c00 */
[----:B------:R-:W-:Y:S01]  /*24b0*/  UISETP.GE.AND UP0, UPT, UR42, 0x1, UPT ;  /* 0x000000012a00788c */ /* 0x000fe2000bf06270 */
[----:B------:R-:W-:Y:S01]  /*24c0*/  @!PT LDS RZ, [RZ] ;  /* 0x00000000fffff984 */ /* 0x000fe20000000800 */
[----:B------:R-:W-:Y:S01]  /*24d0*/  @!PT LDS RZ, [RZ] ;  /* 0x00000000fffff984 */ /* 0x000fe20000000800 */
[----:B------:R-:W-:Y:S01]  /*24e0*/  @!PT LDS RZ, [RZ] ;  /* 0x00000000fffff984 */ /* 0x000fe20000000800 */
[----:B------:R-:W-:Y:S01]  /*24f0*/  @!PT LDS RZ, [RZ] ;  /* 0x00000000fffff984 */ /* 0x000fe20000000800 */
[----:B------:R1:W-:Y:S06]  /*2500*/  MEMBAR.ALL.CTA ;  /* 0x0000000000007992 */ /* 0x0003ec0000008000 */
[----:B-1----:R-:W1:Y:S01]  /*2510*/  FENCE.VIEW.ASYNC.S ;  /* 0x00000000000073c6 */ /* 0x002e620000000000 */
[----:B----4-:R-:W-:-:S13]  /*2520*/  LOP3.LUT P0, RZ, R6, 0x1, RZ, 0xc0, !PT ;  /* 0x0000000106ff7812 */ /* 0x010fda000780c0ff */
[----:B-1----:R-:W-:Y:S01]  /*2530*/  VOTEU.ANY UP1, P0 ;  /* 0x0000000000ff7886 */ /* 0x002fe20000020100 */
[----:B------:R-:W-:-:S13]  /*2540*/  PLOP3.LUT P0, PT, PT, PT, UP1, 0x80, 0x8 ;  /* 0x000000000008781c */ /* 0x000fda0003f0f018 */
[----:B------:R-:W-:Y:S02]  /*2550*/  @P0 LOP3.LUT R0, R5, 0xffff, RZ, 0xc0, !PT ;  /* 0x0000ffff05000812 */ /* 0x000fe400078ec0ff */
[----:B--2---:R-:W-:Y:S02]  /*2560*/  @P0 MOV R2, R4 ;  /* 0x0000000400020202 */ /* 0x004fe40000000f00 */
[----:B------:R-:W-:Y:S01]  /*2570*/  @P0 R2UR UR5, R0 ;  /* 0x00000000000502ca */ /* 0x000fe200000e0000 */
[----:B------:R-:W-:Y:S01]  /*2580*/  VIADD R0, R3, 0xa0 ;  /* 0x000000a003007836 */ /* 0x000fe20000000000 */
[----:B------:R-:W-:Y:S02]  /*2590*/  @P0 SHF.R.U32.HI R4, RZ, 0x10, R5 ;  /* 0x00000010ff040819 */ /* 0x000fe40000011605 */
[----:B------:R-:W-:Y:S02]  /*25a0*/  @P0 R2UR UR6, R2 ;  /* 0x00000000020602ca */ /* 0x000fe400000e0000 */
[----:B------:R-:W-:-:S02]  /*25b0*/  PRMT R0, RZ, 0x654, R0 ;  /* 0x00000654ff007816 */ /* 0x000fc40000000000 */
[----:B------:R-:W-:Y:S02]  /*25c0*/  @P0 R2UR UR4, R4 ;  /* 0x00000000040402ca */ /* 0x000fe400000e0000 */
[----:B------:R1:W-:Y:S03]  /*25d0*/  SYNCS.ARRIVE.TRANS64.RED.A1T0 RZ, [R0+URZ], RZ ;  /* 0x000000ff00ff79a7 */ /* 0x0003e600081004ff */
[----:B------:R-:W-:-:S04]  /*25e0*/  @UP1 UMOV UR43, UR5 ;  /* 0x00000005002b1c82 */ /* 0x000fc80008000000 */
[----:B------:R-:W-:-:S04]  /*25f0*/  @UP1 UMOV UR46, UR6 ;  /* 0x00000006002e1c82 */ /* 0x000fc80008000000 */
[----:B------:R-:W-:Y:S01]  /*2600*/  @UP1 UMOV UR36, UR4 ;  /* 0x0000000400241c82 */ /* 0x000fe20008000000 */
[----:B------:R-:W-:Y:S05]  /*2610*/  BRA.U !UP0, `(.L_x_44) ;  /* 0x0000000108d47547 */ /* 0x000fea000b800000 */
[----:B------:R-:W2:Y:S01]  /*2620*/  LDCU.128 UR12, c[0x0][0xb10] ;  /* 0x00016200ff0c77ac */ /* 0x000ea20008000c00 */
[----:B------:R-:W4:Y:S01]  /*2630*/  LDCU UR22, c[0x0][0xb20] ;  /* 0x00016400ff1677ac */ /* 0x000f220008000800 */
[----:B------:R-:W3:Y:S01]  /*2640*/  LDCU UR20, c[0x0][0xb0c] ;  /* 0x00016180ff1477ac */ /* 0x000ee20008000800 */
[----:B------:R-:W1:Y:S01]  /*2650*/  LDCU.64 UR8, c[0x0][0xb28] ;  /* 0x00016500ff0877ac */ /* 0x000e620008000a00 */
[----:B------:R-:W-:Y:S02]  /*2660*/  UISETP.NE.AND UP3, UPT, UR42, 0x1, UPT ;  /* 0x000000012a00788c */ /* 0x000fe4000bf65270 */
[----:B--2---:R-:W-:Y:S02]  /*2670*/  UIMAD.WIDE.U32 UR6, UR48, UR15, URZ ;  /* 0x0000000f300672a5 */ /* 0x004fe4000f8e00ff */
[----:B------:R-:W-:Y:S02]  /*2680*/  UIMAD.WIDE.U32 UR4, UR49, UR12, URZ ;  /* 0x0000000c310472a5 */ /* 0x000fe4000f8e00ff */
[----:B------:R-:W-:-:S02]  /*2690*/  UISETP.NE.AND UP0, UPT, UR14, 0x1, UPT ;  /* 0x000000010e00788c */ /* 0x000fc4000bf05270 */
[----:B------:R-:W-:Y:S01]  /*26a0*/  UIMAD.WIDE.U32 UR18, UR43, UR15, URZ ;  /* 0x0000000f2b1272a5 */ /* 0x000fe2000f8e00ff */
[----:B------:R-:W-:Y:S02]  /*26b0*/  UMOV UR6, UR7 ;  /* 0x0000000700067c82 */ /* 0x000fe40008000000 */
[----:B------:R-:W-:Y:S01]  /*26c0*/  UMOV UR4, UR5 ;  /* 0x0000000500047c82 */ /* 0x000fe20008000000 */
[----:B----4-:R-:W-:Y:S02]  /*26d0*/  USHF.R.U32.HI UR6, URZ, UR22, UR6 ;  /* 0x00000016ff067299 */ /* 0x010fe40008011606 */
[----:B---3--:R-:W-:Y:S02]  /*26e0*/  UISETP.NE.AND UP2, UPT, UR20, 0x1, UPT ;  /* 0x000000011400788c */ /* 0x008fe4000bf45270 */
[----:B------:R-:W-:Y:S02]  /*26f0*/  USHF.R.U32.HI UR4, URZ, UR13, UR4 ;  /* 0x0000000dff047299 */ /* 0x000fe40008011604 */
[----:B------:R-:W-:-:S02]  /*2700*/  USEL UR5, UR48, UR6, !UP0 ;  /* 0x0000000630057287 */ /* 0x000fc4000c000000 */
[----:B------:R-:W-:Y:S02]  /*2710*/  USEL UR6, UR49, UR4, !UP2 ;  /* 0x0000000431067287 */ /* 0x000fe4000d000000 */
[----:B-1----:R-:W-:Y:S01]  /*2720*/  UIMAD.WIDE.U32 UR10, UR5, UR8, URZ ;  /* 0x00000008050a72a5 */ /* 0x002fe2000f8e00ff */
[----:B------:R-:W-:Y:S01]  /*2730*/  UMOV UR4, UR19 ;  /* 0x0000001300047c82 */ /* 0x000fe20008000000 */
[----:B------:R-:W-:Y:S02]  /*2740*/  UIMAD.WIDE.U32 UR16, UR46, UR12, URZ ;  /* 0x0000000c2e1072a5 */ /* 0x000fe4000f8e00ff */
[----:B------:R-:W-:-:S03]  /*2750*/  UIMAD.WIDE.U32 UR18, UR6, UR8, URZ ;  /* 0x00000008061272a5 */ /* 0x000fc6000f8e00ff */
[----:B------:R-:W-:Y:S01]  /*2760*/  UMOV UR10, UR11 ;  /* 0x0000000b000a7c82 */ /* 0x000fe20008000000 */
[----:B------:R-:W-:Y:S02]  /*2770*/  USHF.R.U32.HI UR4, URZ, UR22, UR4 ;  /* 0x00000016ff047299 */ /* 0x000fe40008011604 */
[----:B------:R-:W-:Y:S01]  /*2780*/  @UP3 USHF.R.U32.HI UR5, URZ, UR9, UR10 ;  /* 0x00000009ff053299 */ /* 0x000fe2000801160a */
[----:B------:R-:W-:Y:S01]  /*2790*/  UMOV UR16, UR17 ;  /* 0x0000001100107c82 */ /* 0x000fe20008000000 */
[----:B------:R-:W-:Y:S01]  /*27a0*/  UMOV UR18, UR19 ;  /* 0x0000001300127c82 */ /* 0x000fe20008000000 */
[----:B------:R-:W-:Y:S02]  /*27b0*/  USHF.R.U32.HI UR13, URZ, UR13, UR16 ;  /* 0x0000000dff0d7299 */ /* 0x000fe40008011610 */
[----:B------:R-:W-:Y:S02]  /*27c0*/  USEL UR4, UR43, UR4, !UP0 ;  /* 0x000000042b047287 */ /* 0x000fe4000c000000 */
[----:B------:R-:W-:-:S02]  /*27d0*/  @UP3 USHF.R.U32.HI UR6, URZ, UR9, UR18 ;  /* 0x00000009ff063299 */ /* 0x000fc40008011612 */
[----:B------:R-:W-:Y:S02]  /*27e0*/  UIMAD UR7, UR42, UR5, URZ ;  /* 0x000000052a0772a4 */ /* 0x000fe4000f8e02ff */
[----:B------:R-:W-:Y:S02]  /*27f0*/  USEL UR5, UR46, UR13, !UP2 ;  /* 0x0000000d2e057287 */ /* 0x000fe4000d000000 */
[----:B------:R-:W-:Y:S02]  /*2800*/  UIMAD UR10, UR42, UR6, URZ ;  /* 0x000000062a0a72a4 */ /* 0x000fe4000f8e02ff */
[----:B------:R-:W-:Y:S02]  /*2810*/  UISETP.GE.AND UP0, UPT, UR4, UR7, UPT ;  /* 0x000000070400728c */ /* 0x000fe4000bf06270 */
[----:B------:R-:W-:Y:S02]  /*2820*/  UIMAD.WIDE.U32 UR12, UR4, UR8, URZ ;  /* 0x00000008040c72a5 */ /* 0x000fe4000f8e00ff */
[----:B------:R-:W-:-:S02]  /*2830*/  UISETP.GE.OR UP0, UPT, UR5, UR10, UP0 ;  /* 0x0000000a0500728c */ /* 0x000fc40008706670 */
        /* <DEDUP_REMOVED lines=19> */
.L_x_44:
[----:B------:R-:W2:Y:S02]  /*2970*/  LDCU UR4, c[0x0][0xb30] ;  /* 0x00016600ff0477ac */ /* 0x000ea40008000800 */
[----:B--2---:R-:W-:-:S09]  /*2980*/  UISETP.NE.AND UP0, UPT, UR4, 0x1, UPT ;  /* 0x000000010400788c */ /* 0x004fd2000bf05270 */
[----:B------:R-:W-:Y:S05]  /*2990*/  BRA.U UP0, `(.L_x_45) ;  /* 0x0000000100447547 */ /* 0x000fea000b800000 */
[----:B------:R-:W2:Y:S01]  /*29a0*/  LDCU.128 UR8, c[0x0][0xb10] ;  /* 0x00016200ff0877ac */ /* 0x000ea20008000c00 */
[----:B------:R-:W4:Y:S01]  /*29b0*/  LDCU UR12, c[0x0][0xb0c] ;  /* 0x00016180ff0c77ac */ /* 0x000f220008000800 */
[----:B------:R-:W1:Y:S01]  /*29c0*/  LDCU UR13, c[0x0][0xb20] ;  /* 0x00016400ff0d77ac */ /* 0x000e620008000800 */
[----:B--2---:R-:W-:Y:S02]  /*29d0*/  UIMAD.WIDE.U32 UR6, UR46, UR8, URZ ;  /* 0x000000082e0672a5 */ /* 0x004fe4000f8e00ff */
[----:B------:R-:W-:Y:S02]  /*29e0*/  UIMAD.WIDE.U32 UR4, UR43, UR11, URZ ;  /* 0x0000000b2b0472a5 */ /* 0x000fe4000f8e00ff */
[----:B----4-:R-:W-:Y:S02]  /*29f0*/  UISETP.NE.AND UP2, UPT, UR12, 0x1, UPT ;  /* 0x000000010c00788c */ /* 0x010fe4000bf45270 */
[----:B------:R-:W-:Y:S01]  /*2a00*/  UISETP.NE.AND UP0, UPT, UR10, 0x1, UPT ;  /* 0x000000010a00788c */ /* 0x000fe2000bf05270 */
[----:B------:R-:W-:-:S02]  /*2a10*/  UMOV UR6, UR7 ;  /* 0x0000000700067c82 */ /* 0x000fc40008000000 */
[----:B------:R-:W-:Y:S01]  /*2a20*/  UMOV UR4, UR5 ;  /* 0x0000000500047c82 */ /* 0x000fe20008000000 */
[----:B------:R-:W-:Y:S02]  /*2a30*/  USHF.R.U32.HI UR9, URZ, UR9, UR6 ;  /* 0x00000009ff097299 */ /* 0x000fe40008011606 */
[----:B-1----:R-:W-:Y:S02]  /*2a40*/  USHF.R.U32.HI UR4, URZ, UR13, UR4 ;  /* 0x0000000dff047299 */ /* 0x002fe40008011604 */
[----:B------:R-:W-:Y:S02]  /*2a50*/  USEL UR5, UR46, UR9, !UP2 ;  /* 0x000000092e057287 */ /* 0x000fe4000d000000 */
[----:B------:R-:W-:-:S04]  /*2a60*/  USEL UR4, UR43, UR4, !UP0 ;  /* 0x000000042b047287 */ /* 0x000fc8000c000000 */
[----:B------:R-:W-:Y:S02]  /*2a70*/  UIADD3 UR6, UPT, UPT, UR5, -UR4, URZ ;  /* 0x8000000405067290 */ /* 0x000fe4000fffe0ff */
[----:B------:R-:W-:Y:S02]  /*2a80*/  UIADD3 UR4, UPT, UPT, -UR5, UR4, URZ ;  /* 0x0000000405047290 */ /* 0x000fe4000fffe1ff */
[----:B------:R-:W-:Y:S02]  /*2a90*/  UIMAD UR43, UR6, UR10, UR43 ;  /* 0x0000000a062b72a4 */ /* 0x000fe4000f8e022b */
[----:B------:R-:W-:-:S12]  /*2aa0*/  UIMAD UR46, UR4, UR12, UR46 ;  /* 0x0000000c042e72a4 */ /* 0x000fd8000f8e022e */
.L_x_45:
[----:B------:R-:W-:Y:S01]  /*2ab0*/  VIADD R11, R11, 0x1 ;  /* 0x000000010b0b7836 */ /* 0x000fe20000000000 */
[----:B------:R-:W-:Y:S01]  /*2ac0*/  R2UR UR4, R82 ;  /* 0x00000000520472ca */ /* 0x000fe200000e0000 */
[----:B------:R-:W-:Y:S01]  /*2ad0*/  UIADD3 UR20, UPT, UPT, UR43, UR63, URZ ;  /* 0x0000003f2b147290 */ /* 0x000fe2000fffe0ff */
[----:B------:R-:W-:Y:S02]  /*2ae0*/  PLOP3.LUT P2, PT, PT, PT, PT, 0x80, 0x8 ;  /* 0x000000000008781c */ /* 0x000fe40003f4f070 */
[----:B------:R-:W-:-:S04]  /*2af0*/  ISETP.NE.AND P0, PT, R11, 0x2, PT ;  /* 0x000000020b00780c */ /* 0x000fc80003f05270 */
[----:B------:R-:W-:Y:S02]  /*2b00*/  SEL R3, RZ, 0x1, P0 ;  /* 0x00000001ff037807 */ /* 0x000fe40000000000 */
[----:B------:R-:W-:Y:S02]  /*2b10*/  SEL R11, R11, RZ, P0 ;  /* 0x000000ff0b0b7207 */ /* 0x000fe40000000000 */
[----:B------:R-:W-:Y:S01]  /*2b20*/  LOP3.LUT R10, R10, R3, RZ, 0x3c, !PT ;  /* 0x000000030a0a7212 */ /* 0x000fe200078e3cff */
[----:B------:R-:W-:Y:S01]  /*2b30*/  UIADD3 UR16, UPT, UPT, UR46, UR4, URZ ;  /* 0x000000042e107290 */ /* 0x000fe2000fffe0ff */
[----:B------:R-:W-:Y:S11]  /*2b40*/  BRA.U UP1, `(.L_x_46) ;  /* 0xffffffed01987547 */ /* 0x000ff6000b83ffff */
[----:B------:R-:W-:Y:S01]  /*2b50*/  UIADD3 UR21, UPT, UPT, UR21, 0x20, URZ ;  /* 0x0000002015157890 */ /* 0x000fe2000fffe0ff */
[----:B------:R-:W-:-:S03]  /*2b60*/  SHF.L.U32 R3, R12, 0x1f, RZ ;  /* 0x0000001f0c037819 */ /* 0x000fc600000006ff */
[----:B------:R-:W-:-:S09]  /*2b70*/  ULEA UR4, UR29, UR21, 0x3 ;  /* 0x000000151d047291 */ /* 0x000fd2000f8e18ff */
[----:B------:R-:W2:Y:S02]  /*2b80*/  SYNCS.PHASECHK.TRANS64.TRYWAIT P0, [UR4], R3 ;  /* 0x00000003ff0075a7 */ /* 0x000ea40008001104 */
[----:B--2---:R-:W-:Y:S05]  /*2b90*/  @!P0 BRA `(.L_x_47) ;  /* 0x0000007400008947 */ /* 0x004fea0003800000 */
.L_x_158:
[----:B------:R-:W-:-:S04]  /*2ba0*/  UIADD3 UR4, UPT, UPT, UR29, 0x1, URZ ;  /* 0x000000011d047890 */ /* 0x000fc8000fffe0ff */
[----:B------:R-:W-:-:S04]  /*2bb0*/  UISETP.NE.AND UP0, UPT, UR4, 0x4, UPT ;  /* 0x000000040400788c */ /* 0x000fc8000bf05270 */
[----:B------:R-:W-:Y:S02]  /*2bc0*/  USEL UR6, URZ, 0x1, UP0 ;  /* 0x00000001ff067887 */ /* 0x000fe40008000000 */
[----:B------:R-:W-:-:S04]  /*2bd0*/  USEL UR4, UR4, URZ, UP0 ;  /* 0x000000ff04047287 */ /* 0x000fc80008000000 */
[----:B------:R-:W-:Y:S01]  /*2be0*/  ULEA UR5, UR4, UR21, 0x3 ;  /* 0x0000001504057291 */ /* 0x000fe2000f8e18ff */
[----:B------:R-:W-:-:S04]  /*2bf0*/  LOP3.LUT R2, R12, UR6, RZ, 0x3c, !PT ;  /* 0x000000060c027c12 */ /* 0x000fc8000f8e3cff */
[----:B-1----:R-:W-:-:S04]  /*2c00*/  SHF.L.U32 R3, R2, 0x1f, RZ ;  /* 0x0000001f02037819 */ /* 0x002fc800000006ff */
[----:B------:R-:W1:Y:S02]  /*2c10*/  SYNCS.PHASECHK.TRANS64.TRYWAIT P0, [UR5], R3 ;  /* 0x00000003ff0075a7 */ /* 0x000e640008001105 */
[----:B-1----:R-:W-:Y:S05]  /*2c20*/  @!P0 BRA `(.L_x_48) ;  /* 0x0000007000f48947 */ /* 0x002fea0003800000 */
.L_x_160:
        /* <DEDUP_REMOVED lines=9> */
.L_x_162:
[----:B------:R-:W-:-:S04]  /*2cc0*/  UIADD3 UR4, UPT, UPT, UR4, 0x1, URZ ;  /* 0x0000000104047890 */ /* 0x000fc8000fffe0ff */
[----:B------:R-:W-:-:S04]  /*2cd0*/  UISETP.NE.AND UP0, UPT, UR4, 0x4, UPT ;  /* 0x000000040400788c */ /* 0x000fc8000bf05270 */
[----:B------:R-:W-:Y:S02]  /*2ce0*/  USEL UR5, URZ, 0x1, UP0 ;  /* 0x00000001ff057887 */ /* 0x000fe40008000000 */
[----:B------:R-:W-:-:S04]  /*2cf0*/  USEL UR4, UR4, URZ, UP0 ;  /* 0x000000ff04047287 */ /* 0x000fc80008000000 */
[----:B------:R-:W-:Y:S01]  /*2d00*/  ULEA UR4, UR4, UR21, 0x3 ;  /* 0x0000001504047291 */ /* 0x000fe2000f8e18ff */
[----:B-1----:R-:W-:-:S04]  /*2d10*/  LOP3.LUT R3, R2, UR5, RZ, 0x3c, !PT ;  /* 0x0000000502037c12 */ /* 0x002fc8000f8e3cff */
[----:B------:R-:W-:Y:S01]  /*2d20*/  SHF.L.U32 R3, R3, 0x1f, RZ ;  /* 0x0000001f03037819 */ /* 0x000fe200000006ff */
[----:B------:R-:W-:-:S07]  /*2d30*/  IMAD.U32 R0, RZ, RZ, UR4 ;  /* 0x00000004ff007e24 */ /* 0x000fce000f8e00ff */
.L_x_50:
[----:B-1----:R1:W2:Y:S02]  /*2d40*/  SYNCS.PHASECHK.TRANS64.TRYWAIT P0, [R0+URZ], R3 ;  /* 0x00000003000075a7 */ /* 0x0022a400080011ff */
[----:B--2---:R-:W-:Y:S05]  /*2d50*/  @!P0 NANOSLEEP.SYNCS 0x989680 ;  /* 0x009896800000895d */ /* 0x004fea0003900000 */
[----:B------:R-:W2:Y:S02]  /*2d60*/  @!P0 SYNCS.PHASECHK.TRANS64 P0, [R0+URZ], R3 ;  /* 0x00000003000085a7 */ /* 0x000ea400080010ff */
[----:B--2---:R-:W-:Y:S05]  /*2d70*/  @P0 EXIT ;  /* 0x000000000000094d */ /* 0x004fea0003800000 */
[----:B------:R-:W-:Y:S05]  /*2d80*/  BRA `(.L_x_50) ;  /* 0xfffffffc00ec7947 */ /* 0x000fea000383ffff */
.L_x_22:
[----:B------:R-:W-:-:S04]  /*2d90*/  UISETP.NE.AND UP0, UPT, UR47, URZ, UPT ;  /* 0x000000ff2f00728c */ /* 0x000fc8000bf05270 */
[----:B------:R-:W-:-:S09]  /*2da0*/  UISETP.NE.OR UP0, UPT, UR18, 0x1, UP0 ;  /* 0x000000011200788c */ /* 0x000fd20008705670 */
[----:B------:R-:W-:Y:S05]  /*2db0*/  BRA.U UP0, `(.L_x_51) ;  /* 0x0000000500487547 */ /* 0x000fea000b800000 */
[----:B------:R-:W-:Y:S01]  /*2dc0*/  ISETP.GE.U32.AND P2, PT, R0, 0x4, PT ;  /* 0x000000040000780c */ /* 0x000fe20003f46070 */
[----:B------:R-:W-:Y:S01]  /*2dd0*/  IMAD.MOV.U32 R12, RZ, RZ, 0x1 ;  /* 0x00000001ff0c7424 */ /* 0x000fe200078e00ff */
[----:B------:R-:W-:Y:S02]  /*2de0*/  CS2R R10, SRZ ;  /* 0x00000000000a7805 */ /* 0x000fe4000001ff00 */
[----:B------:R-:W-:Y:S01]  /*2df0*/  CS2R R8, SRZ ;  /* 0x0000000000087805 */ /* 0x000fe2000001ff00 */
[----:B------:R-:W-:Y:S01]  /*2e00*/  UMOV UR6, 0x400 ;  /* 0x0000040000067882 */ /* 0x000fe20000000000 */
[----:B------:R-:W-:Y:S01]  /*2e10*/  UMOV UR5, URZ ;  /* 0x000000ff00057c82 */ /* 0x000fe20008000000 */
[----:B------:R-:W-:-:S12]  /*2e20*/  ULEA UR6, UR47, UR6, 0x18 ;  /* 0x000000062f067291 */ /* 0x000fd8000f8ec0ff */
.L_x_55:
[----:B------:R-:W-:Y:S02]  /*2e30*/  LEA R2, R8, UR6, 0x3 ;  /* 0x0000000608027c11 */ /* 0x000fe4000f8e18ff */
[----:B------:R-:W-:-:S03]  /*2e40*/  SHF.L.U32 R5, R9, 0x1f, RZ ;  /* 0x0000001f09057819 */ /* 0x000fc600000006ff */
[----:B------:R-:W-:Y:S01]  /*2e50*/  VIADD R4, R2, 0x100 ;  /* 0x0000010002047836 */ /* 0x000fe20000000000 */
[----:B------:R-:W1:Y:S02]  /*2e60*/  SYNCS.PHASECHK.TRANS64.TRYWAIT P0, [R2+URZ+0xf0], R5 ;  /* 0x0000f005020075a7 */ /* 0x000e6400080011ff */
[----:B-1----:R-:W-:Y:S05]  /*2e70*/  @!P0 BRA `(.L_x_52) ;  /* 0x0000007000908947 */ /* 0x002fea0003800000 */
.L_x_163:
[----:B------:R-:W-:Y:S01]  /*2e80*/  ULEA UR4, UR5, UR6, 0x3 ;  /* 0x0000000605047291 */ /* 0x000fe2000f8e18ff */
[----:B------:R-:W-:Y:S02]  /*2e90*/  PRMT R4, RZ, 0x654, R4 ;  /* 0x00000654ff047816 */ /* 0x000fe40000000004 */
[----:B-1----:R-:W-:Y:S01]  /*2ea0*/  SHF.L.U32 R5, R12, 0x1f, RZ ;  /* 0x0000001f0c057819 */ /* 0x002fe200000006ff */
[----:B------:R-:W-:Y:S01]  /*2eb0*/  UIADD3 UR7, UPT, UPT, UR4, 0x90, URZ ;  /* 0x0000009004077890 */ /* 0x000fe2000fffe0ff */
[----:B------:R1:W-:Y:S05]  /*2ec0*/  SYNCS.ARRIVE.TRANS64.RED.A1T0 RZ, [R4+URZ], RZ ;  /* 0x000000ff04ff79a7 */ /* 0x0003ea00081004ff */
[----:B------:R-:W-:Y:S01]  /*2ed0*/  IMAD.U32 R7, RZ, RZ, UR7 ;  /* 0x00000007ff077e24 */ /* 0x000fe2000f8e00ff */
[----:B------:R-:W2:Y:S04]  /*2ee0*/  SYNCS.PHASECHK.TRANS64.TRYWAIT P0, [UR4+0xa0], R5 ;  /* 0x0000a005ff0075a7 */ /* 0x000ea80008001104 */
[----:B------:R-:W-:Y:S01]  /*2ef0*/  PRMT R6, R0, 0x654, R7 ;  /* 0x0000065400067816 */ /* 0x000fe20000000007 */
[----:B-1----:R-:W-:Y:S01]  /*2f00*/  @!P2 IMAD.MOV.U32 R4, RZ, RZ, 0x10 ;  /* 0x00000010ff04a424 */ /* 0x002fe200078e00ff */
[----:B--2---:R-:W-:Y:S06]  /*2f10*/  @!P0 BRA `(.L_x_53) ;  /* 0x00000070007c8947 */ /* 0x004fec0003800000 */
.L_x_165:
[----:B------:R-:W-:Y:S01]  /*2f20*/  ULEA UR8, UR5, UR6, 0x4 ;  /* 0x0000000605087291 */ /* 0x000fe2000f8e20ff */
[----:B------:R-:W-:Y:S01]  /*2f30*/  SEL R3, R6, R3, !P2 ;  /* 0x0000000306037207 */ /* 0x000fe20005000000 */
[----:B------:R-:W-:Y:S01]  /*2f40*/  UIADD3 UR9, UPT, UPT, UR4, 0x90, URZ ;  /* 0x0000009004097890 */ /* 0x000fe2000fffe0ff */
[----:B-1----:R-:W-:Y:S01]  /*2f50*/  LEA R2, R11, UR6, 0x3 ;  /* 0x000000060b027c11 */ /* 0x002fe2000f8e18ff */
[----:B------:R-:W-:Y:S01]  /*2f60*/  UIADD3 UR8, UPT, UPT, UR8, 0x120, URZ ;  /* 0x0000012008087890 */ /* 0x000fe2000fffe0ff */
[----:B------:R-:W-:Y:S01]  /*2f70*/  SHF.L.U32 R5, R10, 0x1f, RZ ;  /* 0x0000001f0a057819 */ /* 0x000fe200000006ff */
[----:B------:R1:W-:Y:S01]  /*2f80*/  @!P2 SYNCS.ARRIVE.TRANS64.RED RZ, [R3+URZ], R4 ;  /* 0x0000000403ffa9a7 */ /* 0x0003e200080004ff */
[----:B------:R-:W-:Y:S01]  /*2f90*/  UIADD3 UR4, UPT, UPT, UR5, 0x1, URZ ;  /* 0x0000000105047890 */ /* 0x000fe2000fffe0ff */
[----:B------:R-:W-:-:S03]  /*2fa0*/  VIADD R8, R8, 0x1 ;  /* 0x0000000108087836 */ /* 0x000fc60000000000 */
[----:B------:R-:W-:Y:S02]  /*2fb0*/  UISETP.NE.AND UP0, UPT, UR4, 0x2, UPT ;  /* 0x000000020400788c */ /* 0x000fe4000bf05270 */
[----:B------:R-:W-:Y:S06]  /*2fc0*/  UGETNEXTWORKID.BROADCAST [UR8], [UR9] ;  /* 0x00000000080073ca */ /* 0x000fec0008000100 */
[----:B------:R-:W-:Y:S01]  /*2fd0*/  USEL UR7, URZ, 0x1, UP0 ;  /* 0x00000001ff077887 */ /* 0x000fe20008000000 */
[----:B------:R-:W-:Y:S01]  /*2fe0*/  ISETP.NE.AND P0, PT, R8, 0x2, PT ;  /* 0x000000020800780c */ /* 0x000fe20003f05270 */
[----:B------:R-:W-:Y:S01]  /*2ff0*/  USEL UR5, UR4, URZ, UP0 ;  /* 0x000000ff04057287 */ /* 0x000fe20008000000 */
[----:B------:R-:W2:Y:S03]  /*3000*/  SYNCS.PHASECHK.TRANS64.TRYWAIT P1, [R2+URZ+0x90], R5 ;  /* 0x00009005020075a7 */ /* 0x000ea600080211ff */
[----:B------:R-:W-:Y:S01]  /*3010*/  LOP3.LUT R12, R12, UR7, RZ, 0x3c, !PT ;  /* 0x000000070c0c7c12 */ /* 0x000fe2000f8e3cff */
[----:B-12---:R-:W-:Y:S07]  /*3020*/  @!P1 BRA `(.L_x_54) ;  /* 0x0000007000509947 */ /* 0x006fee0003800000 */
.L_x_166:
[C---:B------:R-:W-:Y:S01]  /*3030*/  LEA R4, R11.reuse, UR6, 0x4 ;  /* 0x000000060b047c11 */ /* 0x040fe2000f8e20ff */
[----:B-1----:R-:W-:Y:S01]  /*3040*/  VIADD R2, R2, 0xa0 ;  /* 0x000000a002027836 */ /* 0x002fe20000000000 */
[----:B------:R-:W-:Y:S01]  /*3050*/  SEL R8, R8, RZ, P0 ;  /* 0x000000ff08087207 */ /* 0x000fe20000000000 */
[----:B------:R-:W-:-:S03]  /*3060*/  VIADD R11, R11, 0x1 ;  /* 0x000000010b0b7836 */ /* 0x000fc60000000000 */
[----:B------:R-:W1:Y:S01]  /*3070*/  LDS.128 R4, [R4+0x120] ;  /* 0x0001200004047984 */ /* 0x000e620000000c00 */
[----:B------:R-:W-:Y:S02]  /*3080*/  PRMT R2, RZ, 0x654, R2 ;  /* 0x00000654ff027816 */ /* 0x000fe40000000002 */
[C---:B------:R-:W-:Y:S01]  /*3090*/  ISETP.NE.AND P1, PT, R11.reuse, 0x2, PT ;  /* 0x000000020b00780c */ /* 0x040fe20003f25270 */
[----:B------:R-:W-:Y:S01]  /*30a0*/  @!PT LDS RZ, [RZ] ;  /* 0x00000000fffff984 */ /* 0x000fe20000000800 */
[----:B------:R-:W-:Y:S01]  /*30b0*/  @!PT LDS RZ, [RZ] ;  /* 0x00000000fffff984 */ /* 0x000fe20000000800 */
[----:B------:R-:W-:Y:S01]  /*30c0*/  @!PT LDS RZ, [RZ] ;  /* 0x00000000fffff984 */ /* 0x000fe20000000800 */
[----:B------:R-:W-:Y:S01]  /*30d0*/  @!PT LDS RZ, [RZ] ;  /* 0x00000000fffff984 */ /* 0x000fe20000000800 */
[----:B------:R2:W-:Y:S06]  /*30e0*/  MEMBAR.ALL.CTA ;  /* 0x0000000000007992 */ /* 0x0005ec0000008000 */
[----:B--2---:R-:W2:Y:S01]  /*30f0*/  FENCE.VIEW.ASYNC.S ;  /* 0x00000000000073c6 */ /* 0x004ea20000000000 */
[----:B------:R-:W-:Y:S01]  /*3100*/  SEL R11, R11, RZ, P1 ;  /* 0x000000ff0b0b7207 */ /* 0x000fe20000800000 */
[----:B--2---:R2:W-:Y:S01]  /*3110*/  SYNCS.ARRIVE.TRANS64.RED.A1T0 RZ, [R2+URZ], RZ ;  /* 0x000000ff02ff79a7 */ /* 0x0045e200081004ff */
[----:B-1----:R-:W-:-:S02]  /*3120*/  LOP3.LUT P3, RZ, R6, 0x1, RZ, 0xc0, !PT ;  /* 0x0000000106ff7812 */ /* 0x002fc4000786c0ff */
[----:B------:R-:W-:-:S04]  /*3130*/  SEL R5, RZ, 0x1, P1 ;  /* 0x00000001ff057807 */ /* 0x000fc80000800000 */
[----:B------:R-:W-:Y:S02]  /*3140*/  LOP3.LUT R10, R10, R5, RZ, 0x3c, !PT ;  /* 0x000000050a0a7212 */ /* 0x000fe400078e3cff */
[----:B--2---:R-:W-:-:S04]  /*3150*/  SEL R2, RZ, 0x1, P0 ;  /* 0x00000001ff027807 */ /* 0x004fc80000000000 */
[----:B------:R-:W-:Y:S01]  /*3160*/  LOP3.LUT R9, R9, R2, RZ, 0x3c, !PT ;  /* 0x0000000209097212 */ /* 0x000fe200078e3cff */
[----:B------:R-:W-:Y:S06]  /*3170*/  @P3 BRA `(.L_x_55) ;  /* 0xfffffffc002c3947 */ /* 0x000fec000383ffff */
[----:B------:R-:W-:Y:S01]  /*3180*/  ULEA UR4, UR5, UR6, 0x3 ;  /* 0x0000000605047291 */ /* 0x000fe2000f8e18ff */
[----:B------:R-:W-:-:S08]  /*3190*/  SHF.L.U32 R3, R12, 0x1f, RZ ;  /* 0x0000001f0c037819 */ /* 0x000fd000000006ff */
[----:B------:R-:W1:Y:S02]  /*31a0*/  SYNCS.PHASECHK.TRANS64 P0, [UR4+0xa0], R3 ;  /* 0x0000a003ff0075a7 */ /* 0x000e640008001004 */
[----:B-1----:R-:W-:Y:S05]  /*31b0*/  @P0 BRA `(.L_x_56) ;  /* 0x0000000000080947 */ /* 0x002fea0003800000 */
[----:B------:R-:W1:Y:S02]  /*31c0*/  SYNCS.PHASECHK.TRANS64.TRYWAIT P0, [UR4+0xa0], R3 ;  /* 0x0000a003ff0075a7 */ /* 0x000e640008001104 */
[----:B-1----:R-:W-:Y:S05]  /*31d0*/  @!P0 BRA `(.L_x_57) ;  /* 0x0000006c00f88947 */ /* 0x002fea0003800000 */
.L_x_56:
[----:B------:R-:W-:-:S04]  /*31e0*/  UIADD3 UR7, UPT, UPT, UR5, 0x1, URZ ;  /* 0x0000000105077890 */ /* 0x000fc8000fffe0ff */
[----:B------:R-:W-:-:S04]  /*31f0*/  UISETP.NE.AND UP0, UPT, UR7, 0x2, UPT ;  /* 0x000000020700788c */ /* 0x000fc8000bf05270 */
[----:B------:R-:W-:Y:S02]  /*3200*/  USEL UR8, URZ, 0x1, UP0 ;  /* 0x00000001ff087887 */ /* 0x000fe40008000000 */
[----:B------:R-:W-:-:S04]  /*3210*/  USEL UR7, UR7, URZ, UP0 ;  /* 0x000000ff07077287 */ /* 0x000fc80008000000 */
[----:B------:R-:W-:Y:S01]  /*3220*/  ULEA UR7, UR7, UR6, 0x3 ;  /* 0x0000000607077291 */ /* 0x000fe2000f8e18ff */
[----:B-1----:R-:W-:-:S04]  /*3230*/  LOP3.LUT R3, R12, UR8, RZ, 0x3c, !PT ;  /* 0x000000080c037c12 */ /* 0x002fc8000f8e3cff */
[----:B------:R-:W-:-:S04]  /*3240*/  SHF.L.U32 R0, R3, 0x1f, RZ ;  /* 0x0000001f03007819 */ /* 0x000fc800000006ff */
[----:B------:R-:W1:Y:S02]  /*3250*/  SYNCS.PHASECHK.TRANS64 P0, [UR7+0xa0], R0 ;  /* 0x0000a000ff0075a7 */ /* 0x000e640008001007 */
[----:B-1----:R-:W-:Y:S05]  /*3260*/  @P0 EXIT ;  /* 0x000000000000094d */ /* 0x002fea0003800000 */
[----:B------:R-:W-:Y:S02]  /*3270*/  SHF.L.U32 R3, R3, 0x1f, RZ ;  /* 0x0000001f03037819 */ /* 0x000fe400000006ff */
[----:B------:R-:W-:-:S07]  /*3280*/  MOV R0, UR7 ;  /* 0x0000000700007c02 */ /* 0x000fce0008000f00 */
.L_x_58:
[----:B-1----:R1:W2:Y:S02]  /*3290*/  SYNCS.PHASECHK.TRANS64.TRYWAIT P0, [R0+URZ+0xa0], R3 ;  /* 0x0000a003000075a7 */ /* 0x0022a400080011ff */
[----:B--2---:R-:W-:Y:S05]  /*32a0*/  @!P0 NANOSLEEP.SYNCS 0x989680 ;  /* 0x009896800000895d */ /* 0x004fea0003900000 */
[----:B------:R-:W2:Y:S02]  /*32b0*/  @!P0 SYNCS.PHASECHK.TRANS64 P0, [R0+URZ+0xa0], R3 ;  /* 0x0000a003000085a7 */ /* 0x000ea400080010ff */
[----:B--2---:R-:W-:Y:S05]  /*32c0*/  @P0 EXIT ;  /* 0x000000000000094d */ /* 0x004fea0003800000 */
[----:B------:R-:W-:Y:S05]  /*32d0*/  BRA `(.L_x_58) ;  /* 0xfffffffc00ec7947 */ /* 0x000fea000383ffff */
.L_x_51:
[----:B------:R-:W-:Y:S05]  /*32e0*/  BRA.U UP4, `(.L_x_59) ;  /* 0x0000001504487547 */ /* 0x000fea000b800000 */
[----:B------:R-:W-:Y:S01]  /*32f0*/  UMOV UR4, 0x40 ;  /* 0x0000004000047882 */ /* 0x000fe20000000000 */
[----:B------:R-:W-:Y:S01]  /*3300*/  NOP ;  /* 0x0000000000007918 */ /* 0x000fe20000000000 */
[----:B------:R-:W-:Y:S01]  /*3310*/  ULEA UR5, UR47, UR4, 0x18 ;  /* 0x000000042f057291 */ /* 0x000fe2000f8ec0ff */
[----:B------:R-:W-:Y:S02]  /*3320*/  UMOV UR6, 0x400 ;  /* 0x0000040000067882 */ /* 0x000fe40000000000 */
[----:B------:R-:W-:-:S06]  /*3330*/  ULEA UR6, UR47, UR6, 0x18 ;  /* 0x000000062f067291 */ /* 0x000fcc000f8ec0ff */
[----:B------:R-:W1:Y:S02]  /*3340*/  LDS.U8 R0, [UR5+0x1c] ;  /* 0x00001c05ff007984 */ /* 0x000e640008000000 */
[----:B-1----:R-:W-:-:S13]  /*3350*/  ISETP.NE.AND P0, PT, R0, RZ, PT ;  /* 0x000000ff0000720c */ /* 0x002fda0003f05270 */
[----:B------:R-:W-:Y:S05]  /*3360*/  @P0 BRA `(.L_x_60) ;  /* 0x0000000400080947 */ /* 0x000fea0003800000 */
[----:B------:R-:W-:Y:S02]  /*3370*/  UISETP.NE.U32.AND UP1, UPT, UR68, 0x1, UPT ;  /* 0x000000014400788c */ /* 0x000fe4000bf25070 */
[----:B------:R-:W-:-:S07]  /*3380*/  UIADD3 UR7, UPT, UPT, UR5, 0x8, URZ ;  /* 0x0000000805077890 */ /* 0x000fce000fffe0ff */
[----:B------:R-:W-:Y:S05]  /*3390*/  BRA.U !UP1, `(.L_x_61) ;  /* 0x00000001099c7547 */ /* 0x000fea000b800000 */
[----:B------:R-:W-:Y:S01]  /*33a0*/  ELECT P0, URZ, PT ;  /* 0x0000000000ff782f */ /* 0x000fe20003800000 */
[----:B------:R-:W-:-:S12]  /*33b0*/  BSSY B0, `(.L_x_61) ;  /* 0x0000025000007945 */ /* 0x000fd80003800000 */
[----:B------:R-:W-:Y:S05]  /*33c0*/  @!P0 BRA `(.L_x_62) ;  /* 0x00000000008c8947 */ /* 0x000fea0003800000 */
[----:B------:R-:W-:-:S05]  /*33d0*/  UMOV UR4, 0x10 ;  /* 0x0000001000047882 */ /* 0x000fca0000000000 */
[----:B------:R-:W-:Y:S04]  /*33e0*/  DEPBAR.LE SB1, 0x36 ;  /* 0x00009d800000791a */ /* 0x000fe80000000000 */
[----:B------:R-:W1:Y:S02]  /*33f0*/  UTCATOMSWS.2CTA.FIND_AND_SET.ALIGN UP0, UR4, UR4 ;  /* 0x00000004000475e3 */ /* 0x000e640008200800 */
[----:B-1----:R-:W-:Y:S01]  /*3400*/  MOV R11, UR4 ;  /* 0x00000004000b7c02 */ /* 0x002fe20008000f00 */
[----:B------:R-:W-:Y:S06]  /*3410*/  BRA.U UP0, `(.L_x_63) ;  /* 0x0000000100187547 */ /* 0x000fec000b800000 */
.L_x_64:
[----:B------:R-:W-:Y:S05]  /*3420*/  NANOSLEEP 0x64 ;  /* 0x000000640000795d */ /* 0x000fea0003800000 */
[----:B------:R-:W-:-:S05]  /*3430*/  UMOV UR4, 0x10 ;  /* 0x0000001000047882 */ /* 0x000fca0000000000 */
[----:B------:R-:W-:Y:S04]  /*3440*/  DEPBAR.LE SB1, 0x36 ;  /* 0x00009d800000791a */ /* 0x000fe80000000000 */
[----:B------:R-:W1:Y:S02]  /*3450*/  UTCATOMSWS.2CTA.FIND_AND_SET.ALIGN UP0, UR4, UR4 ;  /* 0x00000004000475e3 */ /* 0x000e640008200800 */
[----:B-1----:R-:W-:Y:S01]  /*3460*/  MOV R11, UR4 ;  /* 0x00000004000b7c02 */ /* 0x002fe20008000f00 */
[----:B------:R-:W-:Y:S05]  /*3470*/  BRA.U !UP0, `(.L_x_64) ;  /* 0xfffffffd08e87547 */ /* 0x000fea000b83ffff */
.L_x_63:
[----:B------:R-:W1:Y:S01]  /*3480*/  LDS R7, [UR5+0x10] ;  /* 0x00001005ff077984 */ /* 0x000e620008000800 */
[----:B------:R-:W-:Y:S01]  /*3490*/  IMAD.U32 R5, RZ, RZ, UR6 ;  /* 0x00000006ff057e24 */ /* 0x000fe2000f8e00ff */
[----:B------:R-:W-:-:S03]  /*34a0*/  MOV R4, UR69 ;  /* 0x0000004500047c02 */ /* 0x000fc60008000f00 */
[----:B------:R-:W-:Y:S01]  /*34b0*/  VIADD R5, R5, 0x140 ;  /* 0x0000014005057836 */ /* 0x000fe20000000000 */
[----:B-1----:R-:W-:-:S04]  /*34c0*/  SHF.L.U32 R7, R7, 0x1f, RZ ;  /* 0x0000001f07077819 */ /* 0x002fc800000006ff */
[----:B------:R-:W1:Y:S02]  /*34d0*/  SYNCS.PHASECHK.TRANS64.TRYWAIT P0, [UR5+0x8], R7 ;  /* 0x00000807ff0075a7 */ /* 0x000e640008001105 */
[----:B-1----:R-:W-:Y:S05]  /*34e0*/  @P0 BRA `(.L_x_65) ;  /* 0x0000000000080947 */ /* 0x002fea0003800000 */
[----:B------:R-:W1:Y:S02]  /*34f0*/  SYNCS.PHASECHK.TRANS64.TRYWAIT P0, [UR5+0x8], R7 ;  /* 0x00000807ff0075a7 */ /* 0x000e640008001105 */
[----:B-1----:R-:W-:Y:S05]  /*3500*/  @!P0 BRA `(.L_x_66) ;  /* 0x0000006c00448947 */ /* 0x002fea0003800000 */
.L_x_65:
[----:B-1----:R-:W-:Y:S01]  /*3510*/  HFMA2 R0, -RZ, RZ, 0, 5.9604644775390625e-08 ;  /* 0x00000001ff007431 */ /* 0x002fe200000001ff */
[----:B------:R-:W-:Y:S01]  /*3520*/  UPRMT UR4, UR69, 0x654, UR7 ;  /* 0x0000065445047896 */ /* 0x000fe20008000007 */
[----:B------:R-:W-:Y:S01]  /*3530*/  IMAD.MOV.U32 R8, RZ, RZ, 0xffff ;  /* 0x0000ffffff087424 */ /* 0x000fe200078e00ff */
[----:B------:R-:W-:Y:S01]  /*3540*/  PRMT R4, R4, 0x654, R5 ;  /* 0x0000065404047816 */ /* 0x000fe20000000005 */
[----:B------:R-:W-:Y:S02]  /*3550*/  IMAD.MOV.U32 R6, RZ, RZ, 0x4 ;  /* 0x00000004ff067424 */ /* 0x000fe400078e00ff */
[----:B------:R-:W-:Y:S01]  /*3560*/  IMAD.SHL.U32 R9, R11, 0x20, RZ ;  /* 0x000000200b097824 */ /* 0x000fe200078e00ff */
[----:B------:R-:W-:Y:S02]  /*3570*/  MOV R5, UR4 ;  /* 0x0000000400057c02 */ /* 0x000fe40008000f00 */
[-C--:B------:R-:W-:Y:S01]  /*3580*/  SHF.L.U32 R8, R8, R11.reuse, RZ ;  /* 0x0000000b08087219 */ /* 0x080fe200000006ff */
[----:B------:R1:W-:Y:S01]  /*3590*/  SYNCS.ARRIVE.TRANS64.RED RZ, [UR4], R6 ;  /* 0x00000006ffff79a7 */ /* 0x0003e20008000404 */
[----:B------:R-:W-:Y:S01]  /*35a0*/  SHF.L.U32 R7, R0, R11, RZ ;  /* 0x0000000b00077219 */ /* 0x000fe200000006ff */
[----:B------:R1:W-:Y:S04]  /*35b0*/  STS [UR6+0x140], R9 ;  /* 0x00014009ff007988 */ /* 0x0003e80008000806 */
[----:B------:R1:W-:Y:S04]  /*35c0*/  STAS [R4.64], R11 ;  /* 0x0000000b04007dbd */ /* 0x0003e8000c0008ff */
[----:B------:R1:W-:Y:S04]  /*35d0*/  ATOMS.OR RZ, [UR5+0x14], R8 ;  /* 0x00001408ffff798c */ /* 0x0003e8000b000005 */
[----:B------:R1:W-:Y:S04]  /*35e0*/  ATOMS.OR RZ, [UR5+0x18], R7 ;  /* 0x00001807ffff798c */ /* 0x0003e8000b000005 */
[----:B------:R1:W-:Y:S02]  /*35f0*/  ATOMS.XOR RZ, [UR5+0x10], R0 ;  /* 0x00001000ffff798c */ /* 0x0003e4000b800005 */
.L_x_62:
[----:B------:R-:W-:Y:S05]  /*3600*/  BSYNC B0 ;  /* 0x0000000000007941 */ /* 0x000fea0003800000 */
.L_x_61:
[----:B------:R-:W-:Y:S05]  /*3610*/  BRA.U UP1, `(.L_x_67) ;  /* 0x00000001016c7547 */ /* 0x000fea000b800000 */
[----:B------:R-:W-:-:S03]  /*3620*/  UMOV UR4, 0xffffffff ;  /* 0xffffffff00047882 */ /* 0x000fc60000000000 */
[----:B------:R-:W-:Y:S05]  /*3630*/  BRA.DIV UR4, `(.L_x_68) ;  /* 0x0000006e04107947 */ /* 0x000fea000b800000 */
[----:B------:R-:W-:-:S13]  /*3640*/  ELECT P0, URZ, PT ;  /* 0x0000000000ff782f */ /* 0x000fda0003800000 */
.L_x_170:
[----:B------:R-:W-:Y:S05]  /*3650*/  @!P0 BRA `(.L_x_67) ;  /* 0x00000000005c8947 */ /* 0x000fea0003800000 */
[----:B-1----:R-:W1:Y:S02]  /*3660*/  LDS R5, [UR5+0x10] ;  /* 0x00001005ff057984 */ /* 0x002e640008000800 */
[----:B-1----:R-:W-:-:S04]  /*3670*/  SHF.L.U32 R5, R5, 0x1f, RZ ;  /* 0x0000001f05057819 */ /* 0x002fc800000006ff */
[----:B------:R-:W1:Y:S02]  /*3680*/  SYNCS.PHASECHK.TRANS64.TRYWAIT P0, [UR5+0x8], R5 ;  /* 0x00000805ff0075a7 */ /* 0x000e640008001105 */
[----:B-1----:R-:W-:Y:S05]  /*3690*/  @P0 BRA `(.L_x_69) ;  /* 0x0000000000080947 */ /* 0x002fea0003800000 */
[----:B------:R-:W1:Y:S02]  /*36a0*/  SYNCS.PHASECHK.TRANS64.TRYWAIT P0, [UR5+0x8], R5 ;  /* 0x00000805ff0075a7 */ /* 0x000e640008001105 */
[----:B-1----:R-:W-:Y:S05]  /*36b0*/  @!P0 BRA `(.L_x_70) ;  /* 0x0000006c00148947 */ /* 0x002fea0003800000 */
.L_x_69:
[----:B------:R-:W2:Y:S01]  /*36c0*/  LDS R7, [UR6+0x140] ;  /* 0x00014006ff077984 */ /* 0x000ea20008000800 */
[----:B-1----:R-:W-:Y:S02]  /*36d0*/  HFMA2 R0, -RZ, RZ, 0, 5.9604644775390625e-08 ;  /* 0x00000001ff007431 */ /* 0x002fe400000001ff */
[----:B------:R-:W-:Y:S01]  /*36e0*/  IMAD.MOV.U32 R4, RZ, RZ, 0xffff ;  /* 0x0000ffffff047424 */ /* 0x000fe200078e00ff */
[----:B------:R-:W-:Y:S01]  /*36f0*/  UPRMT UR4, UR69, 0x654, UR7 ;  /* 0x0000065445047896 */ /* 0x000fe20008000007 */
[----:B--2---:R-:W-:-:S03]  /*3700*/  IMAD.SHL.U32 R5, R7, 0x20, RZ ;  /* 0x0000002007057824 */ /* 0x004fc600078e00ff */
[-C--:B------:R-:W-:Y:S02]  /*3710*/  SHF.L.U32 R4, R4, R7.reuse, RZ ;  /* 0x0000000704047219 */ /* 0x080fe400000006ff */
[----:B------:R-:W-:Y:S01]  /*3720*/  SHF.L.U32 R7, R0, R7, RZ ;  /* 0x0000000700077219 */ /* 0x000fe200000006ff */
[----:B------:R2:W-:Y:S04]  /*3730*/  STS [UR6+0x140], R5 ;  /* 0x00014005ff007988 */ /* 0x0005e80008000806 */
[----:B------:R2:W-:Y:S04]  /*3740*/  ATOMS.OR RZ, [UR5+0x14], R4 ;  /* 0x00001404ffff798c */ /* 0x0005e8000b000005 */
[----:B------:R2:W-:Y:S01]  /*3750*/  ATOMS.OR RZ, [UR5+0x18], R7 ;  /* 0x00001807ffff798c */ /* 0x0005e2000b000005 */
[----:B------:R-:W-:Y:S03]  /*3760*/  SYNCS.ARRIVE.TRANS64.RED.A1T0 RZ, [UR4], RZ ;  /* 0x000000ffffff79a7 */ /* 0x000fe60008100404 */
[----:B------:R2:W-:Y:S01]  /*3770*/  ATOMS.XOR RZ, [UR5+0x10], R0 ;  /* 0x00001000ffff798c */ /* 0x0005e2000b800005 */
[----:B------:R-:W-:Y:S05]  /*3780*/  BRA `(.L_x_67) ;  /* 0x0000000000107947 */ /* 0x000fea0003800000 */
.L_x_60:
[----:B------:R-:W-:Y:S02]  /*3790*/  MOV R0, 0xffffffff ;  /* 0xffffffff00007802 */ /* 0x000fe40000000f00 */
[----:B------:R-:W-:-:S03]  /*37a0*/  MOV R4, 0x37d0 ;  /* 0x000037d000047802 */ /* 0x000fc60000000f00 */
[----:B------:R1:W-:Y:S04]  /*37b0*/  STS [UR6+0x140], R0 ;  /* 0x00014000ff007988 */ /* 0x0003e80008000806 */
[----:B-1---5:R-:W-:Y:S05]  /*37c0*/  CALL.REL.NOINC `($__internal_1_$__cuda_sm10x_tcgen05_guardrail_trap_phase_invalid_during_alloc) ;  /* 0x0000007000e87944 */ /* 0x022fea0003c00000 */
.L_x_67:
[----:B------:R-:W-:Y:S05]  /*37d0*/  WARPSYNC.ALL ;  /* 0x0000000000007948 */ /* 0x000fea0003800000 */
[----:B------:R-:W3:Y:S01]  /*37e0*/  S2UR UR4, SR_CgaCtaId ;  /* 0x00000000000479c3 */ /* 0x000ee20000008800 */
[----:B------:R-:W-:Y:S01]  /*37f0*/  UMOV UR41, 0x400 ;  /* 0x0000040000297882 */ /* 0x000fe20000000000 */
[----:B------:R-:W-:-:S06]  /*3800*/  NOP ;  /* 0x0000000000007918 */ /* 0x000fcc0000000000 */
[----:B------:R-:W-:Y:S06]  /*3810*/  BAR.ARV 0x6, 0xa0 ;  /* 0x0182800000007b1d */ /* 0x000fec0000002000 */
[----:B------:R-:W4:Y:S01]  /*3820*/  LDCU UR6, c[0x0][0x38c] ;  /* 0x00007180ff0677ac */ /* 0x000f220008000800 */
[----:B------:R-:W-:Y:S01]  /*3830*/  LOP3.LUT R3, R3, 0xffff, RZ, 0xc0, !PT ;  /* 0x0000ffff03037812 */ /* 0x000fe200078ec0ff */
[----:B-1----:R-:W-:Y:S01]  /*3840*/  IMAD.MOV.U32 R9, RZ, RZ, 0x1 ;  /* 0x00000001ff097424 */ /* 0x002fe200078e00ff */
[----:B------:R-:W-:Y:S01]  /*3850*/  LOP3.LUT R2, R2, 0xffff, RZ, 0xc0, !PT ;  /* 0x0000ffff02027812 */ /* 0x000fe200078ec0ff */
[----:B------:R-:W-:Y:S01]  /*3860*/  IMAD.MOV.U32 R8, RZ, RZ, RZ ;  /* 0x000000ffff087224 */ /* 0x000fe200078e00ff */
[----:B------:R-:W-:Y:S01]  /*3870*/  R2UR UR43, R3 ;  /* 0x00000000032b72ca */ /* 0x000fe200000e0000 */
[----:B------:R-:W-:Y:S01]  /*3880*/  UMOV UR47, URZ ;  /* 0x000000ff002f7c82 */ /* 0x000fe20008000000 */
[----:B------:R-:W-:-:S02]  /*3890*/  R2UR UR65, R2 ;  /* 0x00000000024172ca */ /* 0x000fc400000e0000 */
[----:B------:R-:W-:Y:S01]  /*38a0*/  CS2R R2, SRZ ;  /* 0x0000000000027805 */ /* 0x000fe2000001ff00 */
[----:B------:R-:W-:Y:S01]  /*38b0*/  UMOV UR38, URZ ;  /* 0x000000ff00267c82 */ /* 0x000fe20008000000 */
[----:B---3--:R-:W-:Y:S01]  /*38c0*/  ULEA UR41, UR4, UR41, 0x18 ;  /* 0x0000002904297291 */ /* 0x008fe2000f8ec0ff */
[----:B------:R-:W-:Y:S01]  /*38d0*/  UMOV UR37, URZ ;  /* 0x000000ff00257c82 */ /* 0x000fe20008000000 */
[----:B------:R-:W-:Y:S02]  /*38e0*/  UISETP.NE.AND UP3, UPT, UR68, URZ, UPT ;  /* 0x000000ff4400728c */ /* 0x000fe4000bf65270 */
[----:B------:R-:W-:Y:S02]  /*38f0*/  UIADD3 UR5, UPT, UPT, UR41, 0x8400, URZ ;  /* 0x0000840029057890 */ /* 0x000fe4000fffe0ff */
[----:B------:R-:W-:-:S03]  /*3900*/  UIADD3 UR4, UPT, UPT, UR41, 0x28400, URZ ;  /* 0x0002840029047890 */ /* 0x000fc6000fffe0ff */
[----:B--2---:R-:W1:Y:S01]  /*3910*/  LDS R0, [UR41+0x140] ;  /* 0x00014029ff007984 */ /* 0x004e620008000800 */
[----:B----4-:R-:W-:Y:S02]  /*3920*/  UIADD3 UR6, UPT, UPT, UR6, 0x7f, URZ ;  /* 0x0000007f06067890 */ /* 0x010fe4000fffe0ff */
[----:B------:R-:W-:Y:S02]  /*3930*/  USHF.R.U32.HI UR5, URZ, 0x4, UR5 ;  /* 0x00000004ff057899 */ /* 0x000fe40008011605 */
[----:B------:R-:W-:Y:S02]  /*3940*/  USHF.R.S32.HI UR64, URZ, 0x1f, UR6 ;  /* 0x0000001fff407899 */ /* 0x000fe40008011406 */
[----:B------:R-:W-:Y:S02]  /*3950*/  USHF.R.U32.HI UR4, URZ, 0x4, UR4 ;  /* 0x00000004ff047899 */ /* 0x000fe40008011604 */
[----:B------:R-:W-:Y:S02]  /*3960*/  ULEA.HI UR64, UR64, UR6, URZ, 0x7 ;  /* 0x0000000640407291 */ /* 0x000fe4000f8f38ff */
[----:B------:R-:W-:-:S02]  /*3970*/  ULOP3.LUT UR5, UR5, 0x3fff, URZ, 0xc0, !UPT ;  /* 0x00003fff05057892 */ /* 0x000fc4000f8ec0ff */
[----:B------:R-:W-:Y:S02]  /*3980*/  USHF.R.S32.HI UR64, URZ, 0x7, UR64 ;  /* 0x00000007ff407899 */ /* 0x000fe40008011440 */
[----:B------:R-:W-:Y:S02]  /*3990*/  ULOP3.LUT UR45, UR4, 0x3fff, URZ, 0xc0, !UPT ;  /* 0x00003fff042d7892 */ /* 0x000fe4000f8ec0ff */
[----:B------:R-:W-:Y:S01]  /*39a0*/  UISETP.LT.AND UP0, UPT, UR64, 0x1, UPT ;  /* 0x000000014000788c */ /* 0x000fe2000bf01270 */
[----:B------:R-:W-:Y:S01]  /*39b0*/  UMOV UR62, 0x0 ;  /* 0x00000000003e7882 */ /* 0x000fe20000000000 */
        /* <DEDUP_REMOVED lines=9> */
[----:B------:R-:W-:-:S02]  /*3a50*/  ULOP3.LUT UR44, UR5, 0x10000, URZ, 0xfc, !UPT ;  /* 0x00010000052c7892 */ /* 0x000fc4000f8efcff */
[----:B------:R-:W-:Y:S02]  /*3a60*/  ULOP3.LUT UR45, UR45, 0x10000, URZ, 0xfc, !UPT ;  /* 0x000100002d2d7892 */ /* 0x000fe4000f8efcff */
[----:B------:R-:W-:Y:S01]  /*3a70*/  USEL UR66, UR64, 0x1, !UP0 ;  /* 0x0000000140427887 */ /* 0x000fe2000c000000 */
[----:B------:R-:W-:Y:S01]  /*3a80*/  UMOV UR52, 0x0 ;  /* 0x0000000000347882 */ /* 0x000fe20000000000 */
[----:B------:R-:W-:Y:S01]  /*3a90*/  UMOV UR53, 0x10200490 ;  /* 0x1020049000357882 */ /* 0x000fe20000000000 */
[----:B------:R-:W-:Y:S01]  /*3aa0*/  UMOV UR50, 0x0 ;  /* 0x0000000000327882 */ /* 0x000fe20000000000 */
[----:B------:R-:W-:Y:S01]  /*3ab0*/  UMOV UR51, 0x10200490 ;  /* 0x1020049000337882 */ /* 0x000fe20000000000 */
[----:B------:R-:W-:Y:S01]  /*3ac0*/  UMOV UR48, 0x0 ;  /* 0x0000000000307882 */ /* 0x000fe20000000000 */
[----:B-1----:R-:W-:Y:S01]  /*3ad0*/  R2UR UR67, R0 ;  /* 0x00000000004372ca */ /* 0x002fe200000e0000 */
[----:B------:R-:W-:-:S14]  /*3ae0*/  UMOV UR49, 0x10200490 ;  /* 0x1020049000317882 */ /* 0x000fdc0000000000 */
.L_x_78:
[C---:B------:R-:W-:Y:S02]  /*3af0*/  LEA R0, R8.reuse, UR41, 0x3 ;  /* 0x0000002908007c11 */ /* 0x040fe4000f8e18ff */
[----:B------:R-:W-:Y:S02]  /*3b00*/  SHF.L.U32 R5, R3, 0x1f, RZ ;  /* 0x0000001f03057819 */ /* 0x000fe400000006ff */
[----:B------:R-:W-:Y:S02]  /*3b10*/  LEA R4, R8, UR41, 0x4 ;  /* 0x0000002908047c11 */ /* 0x000fe4000f8e20ff */
[----:B------:R-:W1:Y:S02]  /*3b20*/  SYNCS.PHASECHK.TRANS64.TRYWAIT P0, [R0+URZ+0x90], R5 ;  /* 0x00009005000075a7 */ /* 0x000e6400080011ff */
[----:B-1-3--:R-:W-:Y:S05]  /*3b30*/  @!P0 BRA `(.L_x_71) ;  /* 0x00000068000c8947 */ /* 0x00afea0003800000 */
.L_x_171:
[----:B-1----:R-:W1:Y:S01]  /*3b40*/  LDS.128 R4, [R4+0x120] ;  /* 0x0001200004047984 */ /* 0x002e620000000c00 */
[----:B------:R-:W-:Y:S02]  /*3b50*/  VIADD R0, R0, 0xa0 ;  /* 0x000000a000007836 */ /* 0x000fe40000000000 */
[----:B------:R-:W-:Y:S01]  /*3b60*/  VIADD R8, R8, 0x1 ;  /* 0x0000000108087836 */ /* 0x000fe20000000000 */
[----:B------:R-:W-:Y:S01]  /*3b70*/  @!PT LDS RZ, [RZ] ;  /* 0x00000000fffff984 */ /* 0x000fe20000000800 */
[----:B------:R-:W-:Y:S01]  /*3b80*/  @!PT LDS RZ, [RZ] ;  /* 0x00000000fffff984 */ /* 0x000fe20000000800 */
[----:B------:R-:W-:Y:S01]  /*3b90*/  @!PT LDS RZ, [RZ] ;  /* 0x00000000fffff984 */ /* 0x000fe20000000800 */
[----:B------:R-:W-:Y:S01]  /*3ba0*/  @!PT LDS RZ, [RZ] ;  /* 0x00000000fffff984 */ /* 0x000fe20000000800 */
[----:B------:R2:W-:Y:S06]  /*3bb0*/  MEMBAR.ALL.CTA ;  /* 0x0000000000007992 */ /* 0x0005ec0000008000 */
[----:B--2---:R-:W2:Y:S01]  /*3bc0*/  FENCE.VIEW.ASYNC.S ;  /* 0x00000000000073c6 */ /* 0x004ea20000000000 */
[----:B------:R-:W-:-:S04]  /*3bd0*/  PRMT R0, RZ, 0x654, R0 ;  /* 0x00000654ff007816 */ /* 0x000fc80000000000 */
[----:B--2---:R2:W-:Y:S01]  /*3be0*/  SYNCS.ARRIVE.TRANS64.RED.A1T0 RZ, [R0+URZ], RZ ;  /* 0x000000ff00ff79a7 */ /* 0x0045e200081004ff */
[----:B-1----:R-:W-:Y:S01]  /*3bf0*/  LOP3.LUT P1, RZ, R6, 0x1, RZ, 0xc0, !PT ;  /* 0x0000000106ff7812 */ /* 0x002fe2000782c0ff */
[----:B--2---:R-:W-:-:S12]  /*3c00*/  BRA.U UP3, `(.L_x_72) ;  /* 0x0000000503587547 */ /* 0x004fd8000b800000 */
[----:B------:R-:W1:Y:S01]  /*3c10*/  LDCU UR4, c[0x0][0x38c] ;  /* 0x00007180ff0477ac */ /* 0x000e620008000800 */
[----:B------:R-:W-:Y:S02]  /*3c20*/  PLOP3.LUT P2, PT, PT, PT, PT, 0x80, 0x8 ;  /* 0x000000000008781c */ /* 0x000fe40003f4f070 */
[----:B------:R-:W-:Y:S01]  /*3c30*/  SHF.L.U32 R5, R9, 0x1f, RZ ;  /* 0x0000001f09057819 */ /* 0x000fe200000006ff */
[----:B------:R-:W-:Y:S02]  /*3c40*/  ULEA UR46, UR47, UR41, 0x3 ;  /* 0x000000292f2e7291 */ /* 0x000fe4000f8e18ff */
[----:B------:R-:W-:Y:S02]  /*3c50*/  ULEA UR36, UR47, UR67, 0x7 ;  /* 0x000000432f247291 */ /* 0x000fe4000f8e38ff */
[----:B-1----:R-:W-:-:S06]  /*3c60*/  UISETP.GE.AND UP0, UPT, UR4, 0x1, UPT ;  /* 0x000000010400788c */ /* 0x002fcc000bf06270 */
[----:B------:R-:W-:-:S05]  /*3c70*/  PLOP3.LUT P0, PT, PT, PT, UP0, 0x80, 0x8 ;  /* 0x000000000008781c */ /* 0x000fca0003f0f008 */
[----:B------:R-:W-:-:S08]  /*3c80*/  @UP0 ULEA UR4, UR38, UR41, 0x3 ;  /* 0x0000002926040291 */ /* 0x000fd0000f8e18ff */
[----:B------:R-:W-:-:S04]  /*3c90*/  @P0 SHF.L.U32 R0, R2, 0x1f, RZ ;  /* 0x0000001f02000819 */ /* 0x000fc800000006ff */
[----:B------:R1:W2:Y:S01]  /*3ca0*/  @P0 SYNCS.PHASECHK.TRANS64.TRYWAIT P2, [UR4], R0 ;  /* 0x00000000ff0005a7 */ /* 0x0002a20008041104 */
[----:B------:R-:W3:Y:S02]  /*3cb0*/  SYNCS.PHASECHK.TRANS64.TRYWAIT P0, [UR46+0xd0], R5 ;  /* 0x0000d005ff0075a7 */ /* 0x000ee4000800112e */
[----:B-123--:R-:W-:Y:S05]  /*3cc0*/  @!P0 BRA `(.L_x_73) ;  /* 0x0000006400bc8947 */ /* 0x00efea0003800000 */
.L_x_173:
[----:B------:R-:W-:Y:S01]  /*3cd0*/  UMOV UR42, UR37 ;  /* 0x00000025002a7c82 */ /* 0x000fe20008000000 */
[----:B------:R-:W-:Y:S05]  /*3ce0*/  BRA.U !UP0, `(.L_x_74) ;  /* 0x0000000508107547 */ /* 0x000fea000b800000 */
[----:B------:R-:W-:Y:S02]  /*3cf0*/  UIADD3 UR42, UPT, UPT, UR66, UR37, URZ ;  /* 0x00000025422a7290 */ /* 0x000fe4000fffe0ff */
[----:B------:R-:W-:Y:S01]  /*3d00*/  UPLOP3.LUT UP2, UPT, UPT, UPT, UPT, 0x40, 0x4 ;  /* 0x000000000004789c */ /* 0x000fe20003f4e870 */
[----:B------:R-:W-:Y:S01]  /*3d10*/  UMOV UR39, UR64 ;  /* 0x0000004000277c82 */ /* 0x000fe20008000000 */
[----:B------:R-:W-:-:S09]  /*3d20*/  UMOV UR5, UR38 ;  /* 0x0000002600057c82 */ /* 0x000fd20008000000 */
.L_x_77:
[----:B------:R-:W-:Y:S01]  /*3d30*/  ULEA UR7, UR5, UR41, 0x3 ;  /* 0x0000002905077291 */ /* 0x000fe2000f8e18ff */
[----:B--23--:R-:W-:Y:S11]  /*3d40*/  @P2 BRA `(.L_x_75) ;  /* 0x00000000000c2947 */ /* 0x00cff60003800000 */
[----:B-1----:R-:W-:Y:S04]  /*3d50*/  SHF.L.U32 R5, R2, 0x1f, RZ ;  /* 0x0000001f02057819 */ /* 0x002fe800000006ff */
[----:B------:R-:W1:Y:S02]  /*3d60*/  SYNCS.PHASECHK.TRANS64.TRYWAIT P0, [UR7], R5 ;  /* 0x00000005ff0075a7 */ /* 0x000e640008001107 */
[----:B-1----:R-:W-:Y:S05]  /*3d70*/  @!P0 BRA `(.L_x_76) ;  /* 0x0000006400a88947 */ /* 0x002fea0003800000 */
.L_x_75:
[----:B------:R-:W-:Y:S01]  /*3d80*/  UISETP.NE.AND UP0, UPT, UR39, 0x1, UPT ;  /* 0x000000012700788c */ /* 0x000fe2000bf05270 */
[----:B------:R-:W-:Y:S01]  /*3d90*/  PLOP3.LUT P2, PT, PT, PT, PT, 0x80, 0x8 ;  /* 0x000000000008781c */ /* 0x000fe20003f4f070 */
[----:B------:R-:W-:Y:S02]  /*3da0*/  UIADD3 UR4, UPT, UPT, UR5, 0x1, URZ ;  /* 0x0000000105047890 */ /* 0x000fe4000fffe0ff */
[----:B------:R-:W-:Y:S02]  /*3db0*/  UIADD3 UR40, UPT, UPT, UR7, 0x20, URZ ;  /* 0x0000002007287890 */ /* 0x000fe4000fffe0ff */
[----:B------:R-:W-:Y:S01]  /*3dc0*/  UISETP.NE.AND UP1, UPT, UR4, 0x4, UPT ;  /* 0x000000040400788c */ /* 0x000fe2000bf25270 */
[----:B------:R-:W-:Y:S01]  /*3dd0*/  PLOP3.LUT P0, PT, PT, PT, UP0, 0x80, 0x8 ;  /* 0x000000000008781c */ /* 0x000fe20003f0f008 */
[----:B------:R-:W-:Y:S02]  /*3de0*/  UIADD3 UR37, UPT, UPT, UR37, 0x1, URZ ;  /* 0x0000000125257890 */ /* 0x000fe4000fffe0ff */
[----:B------:R-:W-:Y:S02]  /*3df0*/  USEL UR6, URZ, 0x1, UP1 ;  /* 0x00000001ff067887 */ /* 0x000fe40008800000 */
[----:B------:R-:W-:Y:S02]  /*3e00*/  USEL UR38, UR4, URZ, UP1 ;  /* 0x000000ff04267287 */ /* 0x000fe40008800000 */
[----:B------:R-:W-:Y:S02]  /*3e10*/  UIADD3 UR39, UPT, UPT, UR39, -0x1, URZ ;  /* 0xffffffff27277890 */ /* 0x000fe4000fffe0ff */
[----:B------:R-:W-:Y:S01]  /*3e20*/  @UP0 ULEA UR4, UR38, UR41, 0x3 ;  /* 0x0000002926040291 */ /* 0x000fe2000f8e18ff */
[----:B------:R-:W-:Y:S01]  /*3e30*/  LOP3.LUT R2, R2, UR6, RZ, 0x3c, !PT ;  /* 0x0000000602027c12 */ /* 0x000fe2000f8e3cff */
[----:B------:R-:W-:Y:S02]  /*3e40*/  ULEA UR6, UR5, UR45, 0xa ;  /* 0x0000002d05067291 */ /* 0x000fe4000f8e50ff */
[----:B------:R-:W-:Y:S01]  /*3e50*/  UISETP.NE.AND UP0, UPT, UR37, UR42, UPT ;  /* 0x0000002a2500728c */ /* 0x000fe2000bf05270 */
[----:B-1----:R-:W-:Y:S01]  /*3e60*/  @P0 SHF.L.U32 R0, R2, 0x1f, RZ ;  /* 0x0000001f02000819 */ /* 0x002fe200000006ff */
[----:B------:R-:W-:Y:S02]  /*3e70*/  UIADD3 UR34, UPT, UPT, UR6, 0x2, URZ ;  /* 0x0000000206227890 */ /* 0x000fe4000fffe0ff */
[----:B------:R-:W-:Y:S01]  /*3e80*/  UIADD3 UR30, UPT, UPT, UR6, 0x4, URZ ;  /* 0x00000004061e7890 */ /* 0x000fe2000fffe0ff */
[----:B------:R2:W3:Y:S01]  /*3e90*/  @P0 SYNCS.PHASECHK.TRANS64.TRYWAIT P2, [UR4], R0 ;  /* 0x00000000ff0005a7 */ /* 0x0004e20008041104 */
[----:B------:R-:W-:Y:S02]  /*3ea0*/  ULEA UR4, UR5, UR44, 0xb ;  /* 0x0000002c05047291 */ /* 0x000fe4000f8e58ff */
[----:B------:R-:W-:Y:S02]  /*3eb0*/  UIADD3 UR26, UPT, UPT, UR6, 0x6, URZ ;  /* 0x00000006061a7890 */ /* 0x000fe4000fffe0ff */
        /* <DEDUP_REMOVED lines=10> */
[----:B------:R-:W-:Y:S01]  /*3f60*/  UIADD3 UR8, UPT, UPT, UR4, 0x406, URZ ;  /* 0x0000040604087890 */ /* 0x000fe2000fffe0ff */
[----:B------:R-:W-:Y:S01]  /*3f70*/  UMOV UR7, 0x40004040 ;  /* 0x4000404000077882 */ /* 0x000fe20000000000 */
[----:B------:R-:W-:Y:S01]  /*3f80*/  UMOV UR5, 0x40004040 ;  /* 0x4000404000057882 */ /* 0x000fe20000000000 */
[----:B------:R-:W-:Y:S01]  /*3f90*/  UMOV UR35, 0x40004040 ;  /* 0x4000404000237882 */ /* 0x000fe20000000000 */
[----:B------:R1:W-:Y:S01]  /*3fa0*/  UTCHMMA.2CTA gdesc[UR4], gdesc[UR6], tmem[UR36], tmem[UR62], idesc[UR63], UP2 ;  /* 0x00ff3e06040075ea */ /* 0x0003e20009200024 */
[----:B------:R-:W-:Y:S01]  /*3fb0*/  UPLOP3.LUT UP2, UPT, UPT, UPT, UPT, 0x80, 0x8 ;  /* 0x000000000008789c */ /* 0x000fe20003f4f070 */
[----:B------:R-:W-:Y:S01]  /*3fc0*/  UMOV UR33, 0x40004040 ;  /* 0x4000404000217882 */ /* 0x000fe20000000000 */
[----:B------:R-:W-:Y:S01]  /*3fd0*/  UMOV UR31, 0x40004040 ;  /* 0x40004040001f7882 */ /* 0x000fe20000000000 */
[----:B------:R2:W-:Y:S01]  /*3fe0*/  UTCHMMA.2CTA gdesc[UR32], gdesc[UR34], tmem[UR36], tmem[UR60], idesc[UR61], UPT ;  /* 0x00ff3c22200075ea */ /* 0x0005e2000ba00024 */
        /* <DEDUP_REMOVED lines=14> */
[----:B------:R-:W-:Y:S01]  /*40d0*/  UMOV UR9, 0x40004040 ;  /* 0x4000404000097882 */ /* 0x000fe20000000000 */
[----:B------:R2:W-:Y:S01]  /*40e0*/  UTCHMMA.2CTA gdesc[UR12], gdesc[UR14], tmem[UR36], tmem[UR50], idesc[UR51], UPT ;  /* 0x00ff320e0c0075ea */ /* 0x0005e2000ba00024 */
[----:B------:R2:W-:Y:S01]  /*40f0*/  UTCHMMA.2CTA gdesc[UR8], gdesc[UR10], tmem[UR36], tmem[UR48], idesc[UR49], UPT ;  /* 0x00ff300a080075ea */ /* 0x0005e2000ba00024 */
[----:B------:R2:W-:Y:S01]  /*4100*/  UTCBAR.2CTA.MULTICAST [UR40], URZ, UR43 ;  /* 0x000000ff280073e9 */ /* 0x0005e2000820082b */
[----:B-1----:R-:W-:Y:S01]  /*4110*/  UMOV UR5, UR38 ;  /* 0x0000002600057c82 */ /* 0x002fe20008000000 */
[----:B------:R-:W-:Y:S05]  /*4120*/  BRA.U UP0, `(.L_x_77) ;  /* 0xfffffffd00007547 */ /* 0x000fea000b83ffff */
.L_x_74:
[----:B------:R-:W-:Y:S01]  /*4130*/  UIADD3 UR4, UPT, UPT, UR46, 0xb0, URZ ;  /* 0x000000b02e047890 */ /* 0x000fe2000fffe0ff */
[----:B------:R-:W-:-:S08]  /*4140*/  UMOV UR37, UR42 ;  /* 0x0000002a00257c82 */ /* 0x000fd00008000000 */
[----:B------:R4:W-:Y:S01]  /*4150*/  UTCBAR.2CTA.MULTICAST [UR4], URZ, UR65 ;  /* 0x000000ff040073e9 */ /* 0x0009e20008200841 */
[----:B------:R-:W-:Y:S02]  /*4160*/  NOP ;  /* 0x0000000000007918 */ /* 0x000fe40000000000 */
.L_x_72:
[----:B----4-:R-:W-:Y:S01]  /*4170*/  UIADD3 UR4, UPT, UPT, UR47, 0x1, URZ ;  /* 0x000000012f047890 */ /* 0x010fe2000fffe0ff */
[----:B------:R-:W-:-:S03]  /*4180*/  ISETP.NE.AND P0, PT, R8, 0x2, PT ;  /* 0x000000020800780c */ /* 0x000fc60003f05270 */
[----:B------:R-:W-:Y:S01]  /*4190*/  UISETP.NE.AND UP0, UPT, UR4, 0x4, UPT ;  /* 0x000000040400788c */ /* 0x000fe2000bf05270 */
[----:B-12---:R-:W-:Y:S02]  /*41a0*/  SEL R0, RZ, 0x1, P0 ;  /* 0x00000001ff007807 */ /* 0x006fe40000000000 */
[----:B------:R-:W-:Y:S01]  /*41b0*/  SEL R8, R8, RZ, P0 ;  /* 0x000000ff08087207 */ /* 0x000fe20000000000 */
[----:B------:R-:W-:Y:S01]  /*41c0*/  USEL UR5, URZ, 0x1, UP0 ;  /* 0x00000001ff057887 */ /* 0x000fe20008000000 */
[----:B------:R-:W-:Y:S01]  /*41d0*/  LOP3.LUT R3, R3, R0, RZ, 0x3c, !PT ;  /* 0x0000000003037212 */ /* 0x000fe200078e3cff */
[----:B------:R-:W-:-:S04]  /*41e0*/  USEL UR47, UR4, URZ, UP0 ;  /* 0x000000ff042f7287 */ /* 0x000fc80008000000 */
[----:B------:R-:W-:Y:S01]  /*41f0*/  LOP3.LUT R9, R9, UR5, RZ, 0x3c, !PT ;  /* 0x0000000509097c12 */ /* 0x000fe2000f8e3cff */
[----:B------:R-:W-:Y:S07]  /*4200*/  @P1 BRA `(.L_x_78) ;  /* 0xfffffff800381947 */ /* 0x000fee000383ffff */
[----:B------:R-:W1:Y:S01]  /*4210*/  S2UR UR8, SR_CgaCtaId ;  /* 0x00000000000879c3 */ /* 0x000e620000008800 */
[----:B------:R-:W-:Y:S01]  /*4220*/  ELECT P0, URZ, PT ;  /* 0x0000000000ff782f */ /* 0x000fe20003800000 */
[----:B------:R-:W-:Y:S01]  /*4230*/  HFMA2 R0, -RZ, RZ, 0, 5.9604644775390625e-08 ;  /* 0x00000001ff007431 */ /* 0x000fe200000001ff */
[----:B------:R-:W-:-:S05]  /*4240*/  UMOV UR4, 0x40 ;  /* 0x0000004000047882 */ /* 0x000fca0000000000 */
[----:B------:R-:W-:Y:S01]  /*4250*/  UVIRTCOUNT.DEALLOC.SMPOOL 0x80 ;  /* 0x000000800000784c */ /* 0x000fe20000000000 */
[----:B------:R-:W-:Y:S02]  /*4260*/  UISETP.NE.AND UP1, UPT, UR68, URZ, UPT ;  /* 0x000000ff4400728c */ /* 0x000fe4000bf25270 */
[----:B-1----:R-:W-:-:S09]  /*4270*/  ULEA UR8, UR8, UR4, 0x18 ;  /* 0x0000000408087291 */ /* 0x002fd2000f8ec0ff */
[----:B------:R1:W-:Y:S01]  /*4280*/  @P0 STS.U8 [UR8+0x1c], R0 ;  /* 0x00001c00ff000988 */ /* 0x0003e20008000008 */
[----:B------:R-:W-:Y:S05]  /*4290*/  BRA.U UP1, `(.L_x_79) ;  /* 0x0000000101a07547 */ /* 0x000fea000b800000 */
[----:B------:R-:W-:Y:S01]  /*42a0*/  UIADD3 UR7, UPT, UPT, UR41, 0xd0, URZ ;  /* 0x000000d029077890 */ /* 0x000fe2000fffe0ff */
[----:B------:R-:W-:-:S03]  /*42b0*/  SHF.L.U32 R3, R9, 0x1f, RZ ;  /* 0x0000001f09037819 */ /* 0x000fc600000006ff */
[----:B------:R-:W-:-:S09]  /*42c0*/  ULEA UR4, UR47, UR7, 0x3 ;  /* 0x000000072f047291 */ /* 0x000fd2000f8e18ff */
[----:B------:R-:W2:Y:S02]  /*42d0*/  SYNCS.PHASECHK.TRANS64.TRYWAIT P0, [UR4], R3 ;  /* 0x00000003ff0075a7 */ /* 0x000ea40008001104 */
[----:B--2---:R-:W-:Y:S05]  /*42e0*/  @!P0 BRA `(.L_x_80) ;  /* 0x0000006000648947 */ /* 0x004fea0003800000 */
.L_x_176:
        /* <DEDUP_REMOVED lines=9> */
.L_x_178:
        /* <DEDUP_REMOVED lines=9> */
.L_x_180:
[----:B------:R-:W-:-:S04]  /*4410*/  UIADD3 UR4, UPT, UPT, UR4, 0x1, URZ ;  /* 0x0000000104047890 */ /* 0x000fc8000fffe0ff */
[----:B------:R-:W-:-:S04]  /*4420*/  UISETP.NE.AND UP0, UPT, UR4, 0x4, UPT ;  /* 0x000000040400788c */ /* 0x000fc8000bf05270 */
[----:B------:R-:W-:Y:S02]  /*4430*/  USEL UR5, URZ, 0x1, UP0 ;  /* 0x00000001ff057887 */ /* 0x000fe40008000000 */
[----:B------:R-:W-:-:S04]  /*4440*/  USEL UR4, UR4, URZ, UP0 ;  /* 0x000000ff04047287 */ /* 0x000fc80008000000 */
[----:B------:R-:W-:Y:S01]  /*4450*/  ULEA UR4, UR4, UR7, 0x3 ;  /* 0x0000000704047291 */ /* 0x000fe2000f8e18ff */
[----:B-1----:R-:W-:-:S04]  /*4460*/  LOP3.LUT R3, R2, UR5, RZ, 0x3c, !PT ;  /* 0x0000000502037c12 */ /* 0x002fc8000f8e3cff */
[----:B------:R-:W-:Y:S01]  /*4470*/  SHF.L.U32 R3, R3, 0x1f, RZ ;  /* 0x0000001f03037819 */ /* 0x000fe200000006ff */
[----:B------:R-:W-:-:S04]  /*4480*/  IMAD.U32 R0, RZ, RZ, UR4 ;  /* 0x00000004ff007e24 */ /* 0x000fc8000f8e00ff */
[----:B------:R1:W2:Y:S03]  /*4490*/  SYNCS.PHASECHK.TRANS64.TRYWAIT P0, [R0+URZ], R3 ;  /* 0x00000003000075a7 */ /* 0x0002a600080011ff */
[----:B--2---:R-:W-:Y:S05]  /*44a0*/  @!P0 NANOSLEEP.SYNCS 0x989680 ;  /* 0x009896800000895d */ /* 0x004fea0003900000 */
[----:B------:R-:W2:Y:S02]  /*44b0*/  @!P0 SYNCS.PHASECHK.TRANS64 P0, [R0+URZ], R3 ;  /* 0x00000003000085a7 */ /* 0x000ea400080010ff */
[----:B--2---:R-:W-:Y:S05]  /*44c0*/  @P0 BRA `(.L_x_83) ;  /* 0x0000000000200947 */ /* 0x004fea0003800000 */
.L_x_84:
[----:B--2---:R2:W4:Y:S02]  /*44d0*/  SYNCS.PHASECHK.TRANS64.TRYWAIT P0, [R0+URZ], R3 ;  /* 0x00000003000075a7 */ /* 0x00452400080011ff */
[----:B----4-:R-:W-:Y:S05]  /*44e0*/  @!P0 NANOSLEEP.SYNCS 0x989680 ;  /* 0x009896800000895d */ /* 0x010fea0003900000 */
[----:B------:R-:W4:Y:S02]  /*44f0*/  @!P0 SYNCS.PHASECHK.TRANS64 P0, [R0+URZ], R3 ;  /* 0x00000003000085a7 */ /* 0x000f2400080010ff */
[----:B----4-:R-:W-:Y:S05]  /*4500*/  @!P0 BRA `(.L_x_84) ;  /* 0xfffffffc00f08947 */ /* 0x010fea000383ffff */
[----:B------:R-:W-:Y:S05]  /*4510*/  BRA `(.L_x_83) ;  /* 0x00000000000c7947 */ /* 0x000fea0003800000 */
.L_x_79:
[----:B------:R-:W-:-:S04]  /*4520*/  UIADD3 UR4, UPT, UPT, UR41, 0x110, URZ ;  /* 0x0000011029047890 */ /* 0x000fc8000fffe0ff */
[----:B------:R-:W-:-:S09]  /*4530*/  UPRMT UR4, UR69, 0x654, UR4 ;  /* 0x0000065445047896 */ /* 0x000fd20008000004 */
[----:B------:R-:W-:Y:S03]  /*4540*/  SYNCS.ARRIVE.TRANS64.RED.A1T0 RZ, [UR4], RZ ;  /* 0x000000ffffff79a7 */ /* 0x000fe60008100404 */
.L_x_83:
[----:B-12---:R-:W-:Y:S01]  /*4550*/  SHF.L.U32 R3, RZ, 0x1f, RZ ;  /* 0x0000001fff037819 */ /* 0x006fe200000006ff */
[----:B------:R-:W-:Y:S01]  /*4560*/  UIADD3 UR4, UPT, UPT, UR41, 0x110, URZ ;  /* 0x0000011029047890 */ /* 0x000fe2000fffe0ff */
[----:B------:R-:W-:Y:S02]  /*4570*/  PLOP3.LUT P0, PT, PT, PT, UP1, 0x80, 0x8 ;  /* 0x000000000008781c */ /* 0x000fe40003f0f018 */
[----:B------:R-:W1:Y:S02]  /*4580*/  SYNCS.PHASECHK.TRANS64.TRYWAIT P1, [UR41+0x110], R3 ;  /* 0x00011003ff0075a7 */ /* 0x000e640008021129 */
[----:B-1----:R-:W-:Y:S09]  /*4590*/  @!P1 BRA `(.L_x_85) ;  /* 0x0000006000009947 */ /* 0x002ff20003800000 */
.L_x_182:
[----:B------:R-:W-:Y:S01]  /*45a0*/  @!UP1 UPRMT UR4, UR69, 0x654, UR4 ;  /* 0x0000065445049896 */ /* 0x000fe20008000004 */
[----:B------:R-:W-:Y:S01]  /*45b0*/  UMOV UR5, 0xffff ;  /* 0x0000ffff00057882 */ /* 0x000fe20000000000 */
[----:B------:R-:W-:-:S07]  /*45c0*/  UMOV UR6, 0x1 ;  /* 0x0000000100067882 */ /* 0x000fce0000000000 */
[----:B------:R-:W-:Y:S01]  /*45d0*/  @!P0 SYNCS.ARRIVE.TRANS64.RED.A1T0 RZ, [UR4], RZ ;  /* 0x000000ffffff89a7 */ /* 0x000fe20008100404 */
[----:B------:R-:W-:Y:S01]  /*45e0*/  NOP ;  /* 0x0000000000007918 */ /* 0x000fe20000000000 */
[----:B-1----:R-:W1:Y:S01]  /*45f0*/  LDS R0, [UR8+0x14] ;  /* 0x00001408ff007984 */ /* 0x002e620008000800 */
[----:B------:R-:W-:-:S04]  /*4600*/  ULOP3.LUT UR4, UR67, 0xffff, URZ, 0xc0, !UPT ;  /* 0x0000ffff43047892 */ /* 0x000fc8000f8ec0ff */
[----:B------:R-:W-:-:S04]  /*4610*/  USHF.R.U32.HI UR4, URZ, 0x5, UR4 ;  /* 0x00000005ff047899 */ /* 0x000fc80008011604 */
[----:B------:R-:W-:Y:S02]  /*4620*/  USHF.L.U32 UR5, UR5, UR4, URZ ;  /* 0x0000000405057299 */ /* 0x000fe400080006ff */
[----:B------:R-:W-:-:S04]  /*4630*/  USHF.L.U32 UR4, UR6, UR4, URZ ;  /* 0x0000000406047299 */ /* 0x000fc800080006ff */
[----:B-1----:R-:W-:-:S04]  /*4640*/  LOP3.LUT R0, R0, UR5, RZ, 0xc0, !PT ;  /* 0x0000000500007c12 */ /* 0x002fc8000f8ec0ff */
[----:B------:R-:W-:-:S13]  /*4650*/  ISETP.NE.AND P0, PT, R0, UR5, PT ;  /* 0x0000000500007c0c */ /* 0x000fda000bf05270 */
[----:B------:R-:W-:Y:S05]  /*4660*/  @P0 BRA `(.L_x_86) ;  /* 0x0000000000580947 */ /* 0x000fea0003800000 */
[----:B------:R-:W1:Y:S02]  /*4670*/  LDS R0, [UR8+0x18] ;  /* 0x00001808ff007984 */ /* 0x000e640008000800 */
[----:B-1----:R-:W-:-:S04]  /*4680*/  LOP3.LUT R0, R0, UR4, RZ, 0xc0, !PT ;  /* 0x0000000400007c12 */ /* 0x002fc8000f8ec0ff */
[----:B------:R-:W-:-:S13]  /*4690*/  ISETP.NE.AND P0, PT, R0, UR4, PT ;  /* 0x0000000400007c0c */ /* 0x000fda000bf05270 */
[----:B------:R-:W-:Y:S05]  /*46a0*/  @P0 BRA `(.L_x_87) ;  /* 0x00000000003c0947 */ /* 0x000fea0003800000 */
[----:B------:R-:W1:Y:S01]  /*46b0*/  S2R R2, SR_LANEID ;  /* 0x0000000000027919 */ /* 0x000e620000000000 */
[----:B------:R-:W-:Y:S01]  /*46c0*/  ULOP3.LUT UR5, URZ, UR5, URZ, 0x33, !UPT ;  /* 0x00000005ff057292 */ /* 0x000fe2000f8e33ff */
[----:B------:R-:W-:Y:S01]  /*46d0*/  LOP3.LUT R4, RZ, UR4, RZ, 0x33, !PT ;  /* 0x00000004ff047c12 */ /* 0x000fe2000f8e33ff */
[----:B------:R-:W-:Y:S02]  /*46e0*/  VOTEU.ANY UR4, UPT, PT ;  /* 0x0000000000047886 */ /* 0x000fe400038e0100 */
[----:B------:R-:W-:Y:S01]  /*46f0*/  UFLO.U32 UR4, UR4 ;  /* 0x00000004000472bd */ /* 0x000fe200080e0000 */
[----:B------:R-:W2:Y:S01]  /*4700*/  REDUX UR6, R4 ;  /* 0x00000000040673c4 */ /* 0x000ea20000000000 */
[----:B------:R-:W-:-:S06]  /*4710*/  IMAD.U32 R0, RZ, RZ, UR5 ;  /* 0x00000005ff007e24 */ /* 0x000fcc000f8e00ff */
[----:B------:R4:W-:Y:S01]  /*4720*/  UTCATOMSWS.AND URZ, UR5 ;  /* 0x0000000500ff79e3 */ /* 0x0009e20008000000 */
[----:B------:R-:W3:Y:S01]  /*4730*/  REDUX UR7, R0 ;  /* 0x00000000000773c4 */ /* 0x000ee20000000000 */
[----:B-1----:R-:W-:Y:S01]  /*4740*/  ISETP.EQ.U32.AND P0, PT, R2, UR4, PT ;  /* 0x0000000402007c0c */ /* 0x002fe2000bf02070 */
[----:B--2---:R-:W-:Y:S01]  /*4750*/  IMAD.U32 R2, RZ, RZ, UR6 ;  /* 0x00000006ff027e24 */ /* 0x004fe2000f8e00ff */
[----:B---3--:R-:W-:-:S11]  /*4760*/  MOV R3, UR7 ;  /* 0x0000000700037c02 */ /* 0x008fd60008000f00 */
[----:B------:R4:W-:Y:S04]  /*4770*/  @P0 ATOMS.AND RZ, [UR8+0x14], R3 ;  /* 0x00001403ffff098c */ /* 0x0009e8000a800008 */
[----:B------:R4:W-:Y:S01]  /*4780*/  @P0 ATOMS.AND RZ, [UR8+0x18], R2 ;  /* 0x00001802ffff098c */ /* 0x0009e2000a800008 */
[----:B------:R-:W-:Y:S05]  /*4790*/  BRA `(.L_x_88) ;  /* 0x0000000000147947 */ /* 0x000fea0003800000 */
.L_x_87:
[----:B------:R-:W-:Y:S02]  /*47a0*/  MOV R2, 0x47c0 ;  /* 0x000047c000027802 */ /* 0x000fe40000000f00 */
[----:B---3-5:R-:W-:Y:S05]  /*47b0*/  CALL.REL.NOINC `($__internal_0_$__cuda_sm10x_tcgen05_guardrail_trap_col_being_dealloced_not_returned_by_alloc) ;  /* 0x0000006000e07944 */ /* 0x028fea0003c00000 */
[----:B------:R-:W-:Y:S05]  /*47c0*/  BRA `(.L_x_88) ;  /* 0x0000000000087947 */ /* 0x000fea0003800000 */
.L_x_86:
[----:B------:R-:W-:Y:S02]  /*47d0*/  MOV R2, 0x47f0 ;  /* 0x000047f000027802 */ /* 0x000fe40000000f00 */
[----:B---3-5:R-:W-:Y:S05]  /*47e0*/  CALL.REL.NOINC `($__internal_2_$__cuda_sm10x_tcgen05_guardrail_trap_unallocated_columns_being_dealloced) ;  /* 0x0000006000ec7944 */ /* 0x028fea0003c00000 */
.L_x_88:
[----:B------:R-:W-:Y:S01]  /*47f0*/  NOP ;  /* 0x0000000000007918 */ /* 0x000fe20000000000 */
[----:B----4-:R-:W-:Y:S05]  /*4800*/  EXIT ;  /* 0x000000000000794d */ /* 0x010fea0003800000 */
.L_x_59:
[----:B------:R-:W-:-:S09]  /*4810*/  UISETP.NE.OR UP0, UPT, UR18, 0x3, !UP3 ;  /* 0x000000031200788c */ /* 0x000fd2000df05670 */
[----:B------:R-:W-:Y:S05]  /*4820*/  BRA.U UP0, `(.L_x_89) ;  /* 0x0000001100547547 */ /* 0x000fea000b800000 */
[----:B------:R-:W1:Y:S01]  /*4830*/  LDCU UR31, c[0x0][0x370] ;  /* 0x00006e00ff1f77ac */ /* 0x000e620008000800 */
[----:B------:R-:W2:Y:S01]  /*4840*/  LDC.64 R16, c[0x0][0x348] ;  /* 0x0000d200ff107b82 */ /* 0x000ea20000000a00 */
[----:B------:R-:W-:Y:S02]  /*4850*/  HFMA2 R13, -RZ, RZ, 0, 0 ;  /* 0x00000000ff0d7431 */ /* 0x000fe400000001ff */
[----:B------:R-:W-:Y:S01]  /*4860*/  IMAD.MOV.U32 R15, RZ, RZ, 0x1 ;  /* 0x00000001ff0f7424 */ /* 0x000fe200078e00ff */
[----:B------:R-:W1:Y:S01]  /*4870*/  LDCU.128 UR48, c[0x0][0xb10] ;  /* 0x00016200ff3077ac */ /* 0x000e620008000c00 */
[----:B------:R-:W-:Y:S01]  /*4880*/  IMAD.MOV.U32 R14, RZ, RZ, RZ ;  /* 0x000000ffff0e7224 */ /* 0x000fe200078e00ff */
[----:B------:R-:W-:Y:S01]  /*4890*/  MOV R7, 0x2000 ;  /* 0x0000200000077802 */ /* 0x000fe20000000f00 */
[----:B------:R-:W3:Y:S01]  /*48a0*/  LDCU UR30, c[0x0][0x374] ;  /* 0x00006e80ff1e77ac */ /* 0x000ee20008000800 */
[----:B------:R-:W4:Y:S01]  /*48b0*/  LDC.64 R2, c[0x0][0x888] ;  /* 0x00022200ff027b82 */ /* 0x000f220000000a00 */
[----:B------:R-:W3:Y:S01]  /*48c0*/  LDCU UR15, c[0x0][0xb0c] ;  /* 0x00016180ff0f77ac */ /* 0x000ee20008000800 */
[----:B------:R-:W2:Y:S06]  /*48d0*/  LDCU UR41, c[0x0][0xb20] ;  /* 0x00016400ff2977ac */ /* 0x000eac0008000800 */
[----:B------:R-:W4:Y:S01]  /*48e0*/  LDC.64 R4, c[0x0][0x890] ;  /* 0x00022400ff047b82 */ /* 0x000f220000000a00 */
[----:B------:R-:W2:Y:S01]  /*48f0*/  LDCU UR4, c[0x0][0xb30] ;  /* 0x00016600ff0477ac */ /* 0x000ea20008000800 */
[----:B------:R-:W-:Y:S01]  /*4900*/  UMOV UR21, 0x400 ;  /* 0x0000040000157882 */ /* 0x000fe20000000000 */
[----:B-1----:R-:W-:-:S02]  /*4910*/  UIMAD.WIDE.U32 UR6, UR31, UR48, URZ ;  /* 0x000000301f0672a5 */ /* 0x002fc4000f8e00ff */
[----:B---3--:R-:W-:Y:S02]  /*4920*/  UIMAD.WIDE.U32 UR8, UR30, UR51, URZ ;  /* 0x000000331e0872a5 */ /* 0x008fe4000f8e00ff */
[----:B------:R-:W-:Y:S02]  /*4930*/  ULEA UR21, UR47, UR21, 0x18 ;  /* 0x000000152f157291 */ /* 0x000fe4000f8ec0ff */
[----:B------:R-:W-:Y:S02]  /*4940*/  UPLOP3.LUT UP3, UPT, UPT, UPT, UPT, 0x40, 0x4 ;  /* 0x000000000004789c */ /* 0x000fe40003f6e870 */
[----:B------:R-:W-:Y:S01]  /*4950*/  UIADD3 UR37, UPT, UPT, UR21, 0x58, URZ ;  /* 0x0000005815257890 */ /* 0x000fe2000fffe0ff */
[----:B------:R-:W-:Y:S01]  /*4960*/  UMOV UR6, UR7 ;  /* 0x0000000700067c82 */ /* 0x000fe20008000000 */
[----:B------:R-:W-:Y:S01]  /*4970*/  UMOV UR38, UR9 ;  /* 0x0000000900267c82 */ /* 0x000fe20008000000 */
[----:B------:R-:W-:Y:S02]  /*4980*/  UISETP.GE.AND UP0, UPT, UR42, 0x1, UPT ;  /* 0x000000012a00788c */ /* 0x000fe4000bf06270 */
[----:B------:R-:W-:Y:S01]  /*4990*/  UISETP.NE.AND UP4, UPT, UR42, 0x1, UPT ;  /* 0x000000012a00788c */ /* 0x000fe2000bf85270 */
[----:B------:R-:W1:Y:S01]  /*49a0*/  LDCU.64 UR22, c[0x0][0xb28] ;  /* 0x00016500ff1677ac */ /* 0x000e620008000a00 */
[----:B------:R-:W-:-:S02]  /*49b0*/  UISETP.NE.AND UP6, UPT, UR15, 0x1, UPT ;  /* 0x000000010f00788c */ /* 0x000fc4000bfc5270 */
[----:B------:R-:W-:Y:S02]  /*49c0*/  UISETP.NE.AND UP5, UPT, UR50, 0x1, UPT ;  /* 0x000000013200788c */ /* 0x000fe4000bfa5270 */
[----:B------:R-:W-:Y:S02]  /*49d0*/  UIADD3 UR33, UPT, UPT, UR21, 0x40, URZ ;  /* 0x0000004015217890 */ /* 0x000fe4000fffe0ff */
[----:B------:R-:W-:Y:S02]  /*49e0*/  UIADD3 UR25, UPT, UPT, UR21, 0x48, URZ ;  /* 0x0000004815197890 */ /* 0x000fe4000fffe0ff */
[----:B------:R-:W-:Y:S02]  /*49f0*/  UIADD3 UR17, UPT, UPT, UR21, 0x50, URZ ;  /* 0x0000005015117890 */ /* 0x000fe4000fffe0ff */
[----:B------:R-:W-:Y:S02]  /*4a00*/  UPRMT UR37, UR47, 0x654, UR37 ;  /* 0x000006542f257896 */ /* 0x000fe40008000025 */
[----:B------:R-:W-:-:S02]  /*4a10*/  USHF.R.U32.HI UR39, URZ, UR49, UR6 ;  /* 0x00000031ff277299 */ /* 0x000fc40008011606 */
[----:B--2---:R-:W-:Y:S02]  /*4a20*/  USHF.R.U32.HI UR38, URZ, UR41, UR38 ;  /* 0x00000029ff267299 */ /* 0x004fe40008011626 */
[----:B------:R-:W-:-:S11]  /*4a30*/  UISETP.NE.AND UP2, UPT, UR4, 0x1, UPT ;  /* 0x000000010400788c */ /* 0x000fd6000bf45270 */
.L_x_100:
[C---:B------:R-:W-:Y:S02]  /*4a40*/  LEA R12, R14.reuse, UR21, 0x3 ;  /* 0x000000150e0c7c11 */ /* 0x040fe4000f8e18ff */
[----:B------:R-:W-:Y:S02]  /*4a50*/  SHF.L.U32 R9, R13, 0x1f, RZ ;  /* 0x0000001f0d097819 */ /* 0x000fe400000006ff */
[----:B------:R-:W-:Y:S02]  /*4a60*/  LEA R10, R14, UR21, 0x4 ;  /* 0x000000150e0a7c11 */ /* 0x000fe4000f8e20ff */
[----:B--2---:R-:W2:Y:S02]  /*4a70*/  SYNCS.PHASECHK.TRANS64.TRYWAIT P0, [R12+URZ+0x90], R9 ;  /* 0x000090090c0075a7 */ /* 0x004ea400080011ff */
[----:B--2---:R-:W-:Y:S05]  /*4a80*/  @!P0 BRA `(.L_x_90) ;  /* 0x0000005800dc8947 */ /* 0x004fea0003800000 */
.L_x_183:
[----:B--2---:R-:W2:Y:S01]  /*4a90*/  LDS.128 R8, [R10+0x120] ;  /* 0x000120000a087984 */ /* 0x004ea20000000c00 */
[----:B------:R-:W-:Y:S01]  /*4aa0*/  UISETP.GE.AND UP0, UPT, UR42, 0x1, UPT ;  /* 0x000000012a00788c */ /* 0x000fe2000bf06270 */
[----:B------:R-:W-:Y:S01]  /*4ab0*/  @!PT LDS RZ, [RZ] ;  /* 0x00000000fffff984 */ /* 0x000fe20000000800 */
[----:B------:R-:W-:Y:S01]  /*4ac0*/  @!PT LDS RZ, [RZ] ;  /* 0x00000000fffff984 */ /* 0x000fe20000000800 */
[----:B------:R-:W-:Y:S01]  /*4ad0*/  @!PT LDS RZ, [RZ] ;  /* 0x00000000fffff984 */ /* 0x000fe20000000800 */
[----:B------:R-:W-:Y:S01]  /*4ae0*/  @!PT LDS RZ, [RZ] ;  /* 0x00000000fffff984 */ /* 0x000fe20000000800 */
[----:B------:R3:W-:Y:S06]  /*4af0*/  MEMBAR.ALL.CTA ;  /* 0x0000000000007992 */ /* 0x0007ec0000008000 */
[----:B---3--:R-:W3:Y:S01]  /*4b00*/  FENCE.VIEW.ASYNC.S ;  /* 0x00000000000073c6 */ /* 0x008ee20000000000 */
[----:B--2---:R-:W-:Y:S11]  /*4b10*/  LOP3.LUT P0, RZ, R10, 0x1, RZ, 0xc0, !PT ;  /* 0x000000010aff7812 */ /* 0x004ff6000780c0ff */
[----:B------:R-:W-:Y:S02]  /*4b20*/  @!UPT UIADD3 URZ, UPT, UPT, URZ, URZ, URZ ;  /* 0x000000fffffff290 */ /* 0x000fe4000fffe0ff */
[----:B---3--:R-:W-:Y:S01]  /*4b30*/  VOTEU.ANY UP1, P0 ;  /* 0x0000000000ff7886 */ /* 0x008fe20000020100 */
[----:B------:R-:W-:Y:S11]  /*4b40*/  PLOP3.LUT P0, PT, PT, PT, UP1, 0x80, 0x8 ;  /* 0x000000000008781c */ /* 0x000ff60003f0f018 */
[----:B------:R-:W-:Y:S02]  /*4b50*/  @!UPT UIADD3 URZ, UPT, UPT, URZ, URZ, URZ ;  /* 0x000000fffffff290 */ /* 0x000fe4000fffe0ff */
[----:B------:R-:W-:Y:S02]  /*4b60*/  @P0 SHF.R.U32.HI R0, RZ, 0x10, R9 ;  /* 0x00000010ff000819 */ /* 0x000fe40000011609 */
[----:B------:R-:W-:Y:S02]  /*4b70*/  @P0 MOV R6, R8 ;  /* 0x0000000800060202 */ /* 0x000fe40000000f00 */
[----:B------:R-:W-:Y:S01]  /*4b80*/  @P0 R2UR UR4, R0 ;  /* 0x00000000000402ca */ /* 0x000fe200000e0000 */
[----:B------:R-:W-:Y:S01]  /*4b90*/  VIADD R0, R12, 0xa0 ;  /* 0x000000a00c007836 */ /* 0x000fe20000000000 */
[----:B------:R-:W-:Y:S02]  /*4ba0*/  @P0 LOP3.LUT R8, R9, 0xffff, RZ, 0xc0, !PT ;  /* 0x0000ffff09080812 */ /* 0x000fe400078ec0ff */
[----:B------:R-:W-:Y:S02]  /*4bb0*/  @P0 R2UR UR6, R6 ;  /* 0x00000000060602ca */ /* 0x000fe400000e0000 */
[----:B------:R-:W-:Y:S02]  /*4bc0*/  PRMT R0, RZ, 0x654, R0 ;  /* 0x00000654ff007816 */ /* 0x000fe40000000000 */
[----:B------:R-:W-:Y:S02]  /*4bd0*/  @P0 R2UR UR5, R8 ;  /* 0x00000000080502ca */ /* 0x000fe400000e0000 */
[----:B------:R2:W-:Y:S03]  /*4be0*/  SYNCS.ARRIVE.TRANS64.RED.A1T0 RZ, [R0+URZ], RZ ;  /* 0x000000ff00ff79a7 */ /* 0x0005e600081004ff */
[----:B------:R-:W-:Y:S04]  /*4bf0*/  @UP1 UMOV UR29, UR4 ;  /* 0x00000004001d1c82 */ /* 0x000fe80008000000 */
[----:B------:R-:W-:Y:S04]  /*4c00*/  @UP1 UMOV UR14, UR6 ;  /* 0x00000006000e1c82 */ /* 0x000fe80008000000 */
[----:B------:R-:W-:Y:S01]  /*4c10*/  @UP1 UMOV UR13, UR5 ;  /* 0x00000005000d1c82 */ /* 0x000fe20008000000 */
[----:B------:R-:W-:Y:S05]  /*4c20*/  BRA.U !UP0, `(.L_x_91) ;  /* 0x0000000108a47547 */ /* 0x000fea000b800000 */
[----:B------:R-:W-:Y:S02]  /*4c30*/  UIMAD.WIDE.U32 UR18, UR13, UR51, URZ ;  /* 0x000000330d1272a5 */ /* 0x000fe4000f8e00ff */
[----:B------:R-:W-:Y:S02]  /*4c40*/  UIMAD.WIDE.U32 UR26, UR14, UR48, URZ ;  /* 0x000000300e1a72a5 */ /* 0x000fe4000f8e00ff */
[----:B------:R-:W-:Y:S02]  /*4c50*/  USEL UR4, UR30, UR38, !UP5 ;  /* 0x000000261e047287 */ /* 0x000fe4000e800000 */
[----:B------:R-:W-:Y:S02]  /*4c60*/  USEL UR7, UR31, UR39, !UP6 ;  /* 0x000000271f077287 */ /* 0x000fe4000f000000 */
[----:B-1----:R-:W-:Y:S02]  /*4c70*/  UIMAD.WIDE.U32 UR8, UR4, UR22, URZ ;  /* 0x00000016040872a5 */ /* 0x002fe4000f8e00ff */
[----:B------:R-:W-:Y:S01]  /*4c80*/  UIMAD.WIDE.U32 UR10, UR7, UR22, URZ ;  /* 0x00000016070a72a5 */ /* 0x000fe2000f8e00ff */
[----:B------:R-:W-:Y:S02]  /*4c90*/  UMOV UR5, UR19 ;  /* 0x0000001300057c82 */ /* 0x000fe40008000000 */
[----:B------:R-:W-:Y:S03]  /*4ca0*/  USHF.R.U32.HI UR6, URZ, UR41, UR5 ;  /* 0x00000029ff067299 */ /* 0x000fe60008011605 */
[----:B------:R-:W-:Y:S01]  /*4cb0*/  UMOV UR5, UR27 ;  /* 0x0000001b00057c82 */ /* 0x000fe20008000000 */
[----:B------:R-:W-:Y:S02]  /*4cc0*/  USEL UR6, UR13, UR6, !UP5 ;  /* 0x000000060d067287 */ /* 0x000fe4000e800000 */
[----:B------:R-:W-:Y:S03]  /*4cd0*/  USHF.R.U32.HI UR12, URZ, UR49, UR5 ;  /* 0x00000031ff0c7299 */ /* 0x000fe60008011605 */
[----:B------:R-:W-:Y:S02]  /*4ce0*/  UMOV UR5, UR9 ;  /* 0x0000000900057c82 */ /* 0x000fe40008000000 */
[----:B------:R-:W-:Y:S03]  /*4cf0*/  @UP4 USHF.R.U32.HI UR4, URZ, UR23, UR5 ;  /* 0x00000017ff044299 */ /* 0x000fe60008011605 */
[----:B------:R-:W-:Y:S01]  /*4d00*/  UMOV UR5, UR11 ;  /* 0x0000000b00057c82 */ /* 0x000fe20008000000 */
[----:B------:R-:W-:Y:S02]  /*4d10*/  UIMAD UR4, UR42, UR4, URZ ;  /* 0x000000042a0472a4 */ /* 0x000fe4000f8e02ff */
[----:B------:R-:W-:Y:S02]  /*4d20*/  @UP4 USHF.R.U32.HI UR7, URZ, UR23, UR5 ;  /* 0x00000017ff074299 */ /* 0x000fe40008011605 */
[----:B------:R-:W-:Y:S02]  /*4d30*/  UIMAD.WIDE.U32 UR10, UR6, UR22, URZ ;  /* 0x00000016060a72a5 */ /* 0x000fe4000f8e00ff */
[----:B------:R-:W-:Y:S02]  /*4d40*/  USEL UR5, UR14, UR12, !UP6 ;  /* 0x0000000c0e057287 */ /* 0x000fe4000f000000 */
[----:B------:R-:W-:Y:S02]  /*4d50*/  UIMAD UR8, UR42, UR7, URZ ;  /* 0x000000072a0872a4 */ /* 0x000fe4000f8e02ff */
[----:B------:R-:W-:Y:S03]  /*4d60*/  UISETP.GE.AND UP0, UPT, UR6, UR4, UPT ;  /* 0x000000040600728c */ /* 0x000fe6000bf06270 */
[----:B------:R-:W-:Y:S01]  /*4d70*/  UMOV UR4, UR11 ;  /* 0x0000000b00047c82 */ /* 0x000fe20008000000 */
[----:B------:R-:W-:Y:S02]  /*4d80*/  UISETP.GE.OR UP0, UPT, UR5, UR8, UP0 ;  /* 0x000000080500728c */ /* 0x000fe40008706670 */
[----:B------:R-:W-:Y:S02]  /*4d90*/  USHF.R.U32.HI UR4, URZ, UR23, UR4 ;  /* 0x00000017ff047299 */ /* 0x000fe40008011604 */
[----:B------:R-:W-:Y:S02]  /*4da0*/  UIMAD.WIDE.U32 UR8, UR5, UR22, URZ ;  /* 0x00000016050872a5 */ /* 0x000fe4000f8e00ff */
[----:B------:R-:W-:Y:S04]  /*4db0*/  USEL UR10, UR6, UR4, !UP4 ;  /* 0x00000004060a7287 */ /* 0x000fe8000e000000 */
[----:B------:R-:W-:Y:S01]  /*4dc0*/  UIADD3 UR11, UPT, UPT, -UR10, URZ, URZ ;  /* 0x000000ff0a0b7290 */ /* 0x000fe2000fffe1ff */
[----:B------:R-:W-:Y:S02]  /*4dd0*/  @!UP0 UMOV UR4, UR9 ;  /* 0x0000000900048c82 */ /* 0x000fe40008000000 */
[----:B------:R-:W-:Y:S02]  /*4de0*/  @!UP0 USHF.R.U32.HI UR4, URZ, UR23, UR4 ;  /* 0x00000017ff048299 */ /* 0x000fe40008011604 */
[----:B------:R-:W-:Y:S02]  /*4df0*/  UIMAD UR8, UR42, UR11, UR6 ;  /* 0x0000000b2a0872a4 */ /* 0x000fe4000f8e0206 */
[----:B------:R-:W-:Y:S04]  /*4e00*/  @!UP0 USEL UR4, UR5, UR4, !UP4 ;  /* 0x0000000405048287 */ /* 0x000fe8000e000000 */
[----:B------:R-:W-:Y:S02]  /*4e10*/  @!UP0 UIMAD UR8, UR7, UR8, UR4 ;  /* 0x00000008070882a4 */ /* 0x000fe4000f8e0204 */
[----:B------:R-:W-:Y:S02]  /*4e20*/  @!UP0 UIADD3 UR9, UPT, UPT, UR10, -UR4, URZ ;  /* 0x800000040a098290 */ /* 0x000fe4000fffe0ff */
[----:B------:R-:W-:Y:S02]  /*4e30*/  UIADD3 UR4, UPT, UPT, -UR5, URZ, URZ ;  /* 0x000000ff05047290 */ /* 0x000fe4000fffe1ff */
[----:B------:R-:W-:Y:S02]  /*4e40*/  UIADD3 UR7, UPT, UPT, -UR6, URZ, URZ ;  /* 0x000000ff06077290 */ /* 0x000fe4000fffe1ff */
[----:B------:R-:W-:Y:S02]  /*4e50*/  @!UP0 UIMAD UR6, UR9, UR42, UR5 ;  /* 0x0000002a090682a4 */ /* 0x000fe4000f8e0205 */
[----:B------:R-:W-:Y:S02]  /*4e60*/  UIMAD UR14, UR15, UR4, UR14 ;  /* 0x000000040f0e72a4 */ /* 0x000fe4000f8e020e */
[----:B------:R-:W-:Y:S01]  /*4e70*/  UIMAD UR13, UR50, UR7, UR13 ;  /* 0x00000007320d72a4 */ /* 0x000fe2000f8e020d */
[----:B------:R-:W-:Y:S02]  /*4e80*/  @!UP0 UMOV UR5, UR8 ;  /* 0x0000000800058c82 */ /* 0x000fe40008000000 */
[----:B------:R-:W-:Y:S02]  /*4e90*/  UIMAD UR14, UR5, UR15, UR14 ;  /* 0x0000000f050e72a4 */ /* 0x000fe4000f8e020e */
[----:B------:R-:W-:Y:S11]  /*4ea0*/  UIMAD UR13, UR6, UR50, UR13 ;  /* 0x00000032060d72a4 */ /* 0x000ff6000f8e020d */
[----:B------:R-:W-:Y:S01]  /*4eb0*/  @!UPT UIADD3 URZ, UPT, UPT, URZ, URZ, URZ ;  /* 0x000000fffffff290 */ /* 0x000fe2000fffe0ff */
.L_x_91:
[----:B------:R-:W3:Y:S01]  /*4ec0*/  @!UP2 LDCU.128 UR8, c[0x0][0xb10] ;  /* 0x00016200ff08a7ac */ /* 0x000ee20008000c00 */
[C---:B----4-:R-:W-:Y:S02]  /*4ed0*/  ISETP.NE.U32.AND P1, PT, R4.reuse, RZ, PT ;  /* 0x000000ff0400720c */ /* 0x050fe40003f25070 */
[----:B------:R-:W-:Y:S02]  /*4ee0*/  ISETP.NE.U32.AND P0, PT, R4, RZ, PT ;  /* 0x000000ff0400720c */ /* 0x000fe40003f05070 */
[C---:B------:R-:W-:Y:S02]  /*4ef0*/  ISETP.NE.AND.EX P1, PT, R5.reuse, RZ, PT, P1 ;  /* 0x000000ff0500720c */ /* 0x040fe40003f25310 */
[----:B------:R-:W-:Y:S01]  /*4f00*/  ISETP.NE.AND.EX P0, PT, R5, RZ, PT, P0 ;  /* 0x000000ff0500720c */ /* 0x000fe20003f05300 */
[----:B------:R-:W4:Y:S01]  /*4f10*/  @!UP2 LDCU UR5, c[0x0][0xb0c] ;  /* 0x00016180ff05a7ac */ /* 0x000f220008000800 */
[----:B------:R-:W-:Y:S01]  /*4f20*/  SHF.L.U32 R9, R15, 0x1f, RZ ;  /* 0x0000001f0f097819 */ /* 0x000fe200000006ff */
[----:B------:R-:W-:Y:S02]  /*4f30*/  USHF.L.U32 UR35, UR16, 0x7, URZ ;  /* 0x0000000710237899 */ /* 0x000fe400080006ff */
[----:B------:R-:W-:Y:S02]  /*4f40*/  USHF.L.U32 UR34, UR20, 0x7, URZ ;  /* 0x0000000714227899 */ /* 0x000fe400080006ff */
[----:B---3--:R-:W-:Y:S07]  /*4f50*/  UIMAD.WIDE.U32 UR6, UR14, UR8, URZ ;  /* 0x000000080e0672a5 */ /* 0x008fee000f8e00ff */
[----:B------:R-:W-:Y:S01]  /*4f60*/  @!UP2 UMOV UR4, UR7 ;  /* 0x000000070004ac82 */ /* 0x000fe20008000000 */
[----:B----4-:R-:W-:Y:S02]  /*4f70*/  @!UP2 UISETP.NE.AND UP0, UPT, UR5, 0x1, UPT ;  /* 0x000000010500a88c */ /* 0x010fe4000bf05270 */
[----:B------:R-:W-:Y:S02]  /*4f80*/  @!UP2 USHF.R.U32.HI UR4, URZ, UR9, UR4 ;  /* 0x00000009ff04a299 */ /* 0x000fe40008011604 */
[----:B------:R-:W-:Y:S02]  /*4f90*/  UIMAD.WIDE.U32 UR6, UR13, UR11, URZ ;  /* 0x0000000b0d0672a5 */ /* 0x000fe4000f8e00ff */
[----:B------:R-:W-:Y:S02]  /*4fa0*/  @!UP2 USEL UR8, UR14, UR4, !UP0 ;  /* 0x000000040e08a287 */ /* 0x000fe4000c000000 */
[----:B------:R-:W-:Y:S03]  /*4fb0*/  @!UP2 UISETP.NE.AND UP0, UPT, UR10, 0x1, UPT ;  /* 0x000000010a00a88c */ /* 0x000fe6000bf05270 */
[----:B------:R-:W-:Y:S02]  /*4fc0*/  @!UP2 UMOV UR6, UR7 ;  /* 0x000000070006ac82 */ /* 0x000fe40008000000 */
[----:B------:R-:W3:Y:S02]  /*4fd0*/  @!UP2 LDCU UR4, c[0x0][0xb20] ;  /* 0x00016400ff04a7ac */ /* 0x000ee40008000800 */
[----:B---3--:R-:W-:Y:S04]  /*4fe0*/  @!UP2 USHF.R.U32.HI UR6, URZ, UR4, UR6 ;  /* 0x00000004ff06a299 */ /* 0x008fe80008011606 */
[----:B------:R-:W-:Y:S04]  /*4ff0*/  @!UP2 USEL UR6, UR13, UR6, !UP0 ;  /* 0x000000060d06a287 */ /* 0x000fe8000c000000 */
[----:B------:R-:W-:Y:S02]  /*5000*/  @!UP2 UIADD3 UR4, UPT, UPT, -UR8, UR6, URZ ;  /* 0x000000060804a290 */ /* 0x000fe4000fffe1ff */
[----:B------:R-:W-:Y:S02]  /*5010*/  @!UP2 UIADD3 UR6, UPT, UPT, UR8, -UR6, URZ ;  /* 0x800000060806a290 */ /* 0x000fe4000fffe0ff */
[----:B------:R-:W-:Y:S02]  /*5020*/  @!UP2 UIMAD UR14, UR4, UR5, UR14 ;  /* 0x00000005040ea2a4 */ /* 0x000fe4000f8e020e */
[----:B------:R-:W-:Y:S01]  /*5030*/  @!UP2 UIMAD UR13, UR6, UR10, UR13 ;  /* 0x0000000a060da2a4 */ /* 0x000fe2000f8e020d */
[----:B------:R-:W-:Y:S11]  /*5040*/  BRA.U UP3, `(.L_x_92) ;  /* 0x0000000103107547 */ /* 0x000ff6000b800000 */
[----:B--2---:R-:W-:Y:S04]  /*5050*/  MOV R0, UR40 ;  /* 0x0000002800007c02 */ /* 0x004fe80008000f00 */
[----:B------:R-:W-:Y:S04]  /*5060*/  SHF.L.U32 R11, R0, 0x1f, RZ ;  /* 0x0000001f000b7819 */ /* 0x000fe800000006ff */
[----:B------:R-:W2:Y:S02]  /*5070*/  SYNCS.PHASECHK.TRANS64.TRYWAIT P2, [UR21+0x88], R11 ;  /* 0x0000880bff0075a7 */ /* 0x000ea40008041115 */
[----:B--2---:R-:W-:Y:S05]  /*5080*/  @!P2 BRA `(.L_x_93) ;  /* 0x000000540070a947 */ /* 0x004fea0003800000 */
.L_x_92:
[----:B------:R-:W-:Y:S05]  /*5090*/  @!P1 BRA `(.L_x_94) ;  /* 0x0000000000309947 */ /* 0x000fea0003800000 */
[----:B------:R-:W-:Y:S01]  /*50a0*/  ISETP.NE.U32.AND P1, PT, R2, RZ, PT ;  /* 0x000000ff0200720c */ /* 0x000fe20003f25070 */
[----:B------:R-:W3:Y:S01]  /*50b0*/  LDCU.64 UR4, c[0x0][0x358] ;  /* 0x00006b00ff0477ac */ /* 0x000ee20008000a00 */
[----:B------:R-:W-:Y:S02]  /*50c0*/  IMAD.MOV.U32 R80, RZ, RZ, 0x1 ;  /* 0x00000001ff507424 */ /* 0x000fe400078e00ff */
[----:B------:R-:W-:Y:S11]  /*50d0*/  ISETP.NE.AND.EX P1, PT, R3, RZ, PT, P1 ;  /* 0x000000ff0300720c */ /* 0x000ff60003f25310 */
[----:B------:R-:W-:Y:S02]  /*50e0*/  @!UPT UIADD3 URZ, UPT, UPT, URZ, URZ, URZ ;  /* 0x000000fffffff290 */ /* 0x000fe4000fffe0ff */
[----:B--2---:R-:W2:Y:S01]  /*50f0*/  @P1 LDC.64 R10, c[0x0][0x888] ;  /* 0x00022200ff0a1b82 */ /* 0x004ea20000000a00 */
[----:B------:R-:W-:Y:S04]  /*5100*/  @P1 IMAD R0, R4, UR36, RZ ;  /* 0x0000002404001c24 */ /* 0x000fe8000f8e02ff */
[----:B--2---:R-:W-:Y:S04]  /*5110*/  @P1 IMAD.WIDE R10, R0, 0x4, R10 ;  /* 0x00000004000a1825 */ /* 0x004fe800078e020a */
[----:B------:R-:W-:Y:S01]  /*5120*/  HFMA2 R0, -RZ, RZ, 0, 5.9604644775390625e-08 ;  /* 0x00000001ff007431 */ /* 0x000fe200000001ff */
[----:B---3-5:R3:W5:Y:S04]  /*5130*/  @P1 LDG.E R41, desc[UR4][R10.64] ;  /* 0x000000040a291981 */ /* 0x028768000c1e1900 */
[----:B------:R-:W-:Y:S01]  /*5140*/  @!P1 PRMT R80, R0, 0x7610, R80 ;  /* 0x0000761000509816 */ /* 0x000fe20000000050 */
[----:B---3--:R-:W4:Y:S06]  /*5150*/  @!P1 LDC R41, c[0x0][0x880] ;  /* 0x00022000ff299b82 */ /* 0x008f2c0000000800 */
.L_x_94:
[----:B----45:R-:W-:Y:S01]  /*5160*/  @!P0 FSETP.EQ.AND P1, PT, R41, RZ, PT ;  /* 0x000000ff2900820b */ /* 0x030fe20003f22000 */
[----:B------:R-:W-:Y:S01]  /*5170*/  @!UPT UIADD3 URZ, UPT, UPT, URZ, URZ, URZ ;  /* 0x000000fffffff290 */ /* 0x000fe2000fffe0ff */
[----:B------:R-:W-:Y:S11]  /*5180*/  @!P0 BRA `(.L_x_95) ;  /* 0x0000000000188947 */ /* 0x000ff60003800000 */
[----:B------:R-:W-:Y:S02]  /*5190*/  LOP3.LUT P0, RZ, R80, 0xff, RZ, 0xc0, !PT ;  /* 0x000000ff50ff7812 */ /* 0x000fe4000780c0ff */
[----:B------:R-:W-:Y:S04]  /*51a0*/  ISETP.NE.U32.AND P1, PT, R2, RZ, PT ;  /* 0x000000ff0200720c */ /* 0x000fe80003f25070 */
[----:B------:R-:W-:Y:S04]  /*51b0*/  ISETP.NE.AND.EX P1, PT, R3, RZ, PT, P1 ;  /* 0x000000ff0300720c */ /* 0x000fe80003f25310 */
[----:B------:R-:W-:Y:S03]  /*51c0*/  PLOP3.LUT P1, PT, P1, PT, PT, 0x8, 0x80 ;  /* 0x000000000080781c */ /* 0x000fe60000f2e170 */
[----:B------:R-:W-:Y:S11]  /*51d0*/  @P0 FSETP.EQ.AND P1, PT, R41, RZ, PT ;  /* 0x000000ff2900020b */ /* 0x000ff60003f22000 */
[----:B------:R-:W-:Y:S02]  /*51e0*/  @!UPT UIADD3 URZ, UPT, UPT, URZ, URZ, URZ ;  /* 0x000000fffffff290 */ /* 0x000fe4000fffe0ff */
.L_x_95:
[----:B------:R-:W3:Y:S01]  /*51f0*/  SYNCS.PHASECHK.TRANS64.TRYWAIT P2, [UR21+0x60], R9 ;  /* 0x00006009ff0075a7 */ /* 0x000ee20008041115 */
[----:B------:R-:W-:Y:S04]  /*5200*/  ELECT P0, URZ, PT ;  /* 0x0000000000ff782f */ /* 0x000fe80003800000 */
[----:B------:R-:W-:Y:S11]  /*5210*/  PLOP3.LUT P1, PT, P1, P0, PT, 0xf2, 0x2f ;  /* 0x00000000002f781c */ /* 0x000ff60000f21e72 */
[----:B------:R-:W-:Y:S02]  /*5220*/  @!UPT UIADD3 URZ, UPT, UPT, URZ, URZ, URZ ;  /* 0x000000fffffff290 */ /* 0x000fe4000fffe0ff */
[----:B------:R-:W-:Y:S05]  /*5230*/  @!P1 IADD3 R8, P0, PT, R16, 0x580, RZ ;  /* 0x0000058010089810 */ /* 0x000fea0007f1e0ff */
[----:B------:R-:W-:Y:S01]  /*5240*/  @!P1 IMAD.X R6, RZ, RZ, R17, P0 ;  /* 0x000000ffff069224 */ /* 0x000fe200000e0611 */
[----:B---3--:R-:W-:Y:S07]  /*5250*/  @!P2 BRA `(.L_x_96) ;  /* 0x000000540014a947 */ /* 0x008fee0003800000 */
.L_x_186:
[----:B------:R-:W-:Y:S01]  /*5260*/  @!P1 R2UR UR5, R8 ;  /* 0x00000000080592ca */ /* 0x000fe200000e0000 */
[----:B------:R-:W-:Y:S01]  /*5270*/  VOTEU.ALL UP0, P1 ;  /* 0x0000000000ff7886 */ /* 0x000fe20000800000 */
[----:B------:R-:W-:Y:S01]  /*5280*/  @!P1 R2UR UR4, R6 ;  /* 0x00000000060492ca */ /* 0x000fe200000e0000 */
[----:B--2---:R-:W-:Y:S01]  /*5290*/  @!P1 IMAD.MOV.U32 R0, RZ, RZ, 0x2000 ;  /* 0x00002000ff009424 */ /* 0x004fe200078e00ff */
[----:B------:R-:W-:Y:S01]  /*52a0*/  UMOV UR8, 0x0 ;  /* 0x0000000000087882 */ /* 0x000fe20000000000 */
[----:B------:R-:W-:Y:S01]  /*52b0*/  UMOV UR9, 0x10000000 ;  /* 0x1000000000097882 */ /* 0x000fe20000000000 */
[----:B------:R-:W-:Y:S01]  /*52c0*/  @!UP0 UIADD3 UR32, UPT, UPT, UR21, 0x200, URZ ;  /* 0x0000020015208890 */ /* 0x000fe2000fffe0ff */
[----:B------:R-:W-:Y:S01]  /*52d0*/  @!P1 IADD3 R8, P0, PT, R16, 0x580, RZ ;  /* 0x0000058010089810 */ /* 0x000fe20007f1e0ff */
[----:B------:R-:W-:Y:S01]  /*52e0*/  VOTEU.ALL UP0, P1 ;  /* 0x0000000000ff7886 */ /* 0x000fe20000800000 */
[----:B------:R-:W-:Y:S03]  /*52f0*/  UPRMT UR6, UR47, 0x654, UR33 ;  /* 0x000006542f067896 */ /* 0x000fe60008000021 */
[----:B------:R-:W-:Y:S02]  /*5300*/  @!P1 IMAD.X R6, RZ, RZ, R17, P0 ;  /* 0x000000ffff069224 */ /* 0x000fe400000e0611 */
[----:B------:R-:W-:Y:S02]  /*5310*/  IMAD.U32 R10, RZ, RZ, UR5 ;  /* 0x00000005ff0a7e24 */ /* 0x000fe4000f8e00ff */
[----:B------:R-:W-:Y:S03]  /*5320*/  IMAD.U32 R11, RZ, RZ, UR4 ;  /* 0x00000004ff0b7e24 */ /* 0x000fe6000f8e00ff */
[----:B------:R-:W-:Y:S02]  /*5330*/  @!P1 R2UR UR4, R10 ;  /* 0x000000000a0492ca */ /* 0x000fe400000e0000 */
[----:B------:R-:W-:Y:S11]  /*5340*/  @!P1 R2UR UR5, R11 ;  /* 0x000000000b0592ca */ /* 0x000ff600000e0000 */
[----:B------:R-:W-:Y:S02]  /*5350*/  @!UPT UIADD3 URZ, UPT, UPT, URZ, URZ, URZ ;  /* 0x000000fffffff290 */ /* 0x000fe4000fffe0ff */
[----:B------:R2:W-:Y:S01]  /*5360*/  @!UP0 UTMALDG.3D [UR32], [UR4], desc[UR8] ;  /* 0x00000820040085b4 */ /* 0x0005e20008011000 */
[----:B------:R2:W-:Y:S01]  /*5370*/  @!P1 SYNCS.ARRIVE.TRANS64.RED.A0TR RZ, [UR21+0x40], R0 ;  /* 0x00004000ffff99a7 */ /* 0x0005e20008300415 */
[----:B------:R-:W-:Y:S01]  /*5380*/  SYNCS.ARRIVE.TRANS64.RED.A1T0 RZ, [UR6], RZ ;  /* 0x000000ffffff79a7 */ /* 0x000fe20008100406 */
[----:B------:R-:W3:Y:S02]  /*5390*/  SYNCS.PHASECHK.TRANS64.TRYWAIT P2, [UR21+0x68], R9 ;  /* 0x00006809ff0075a7 */ /* 0x000ee40008041115 */
[----:B--23--:R-:W-:Y:S05]  /*53a0*/  @!P2 BRA `(.L_x_97) ;  /* 0x0000005000d8a947 */ /* 0x00cfea0003800000 */
.L_x_188:
        /* <DEDUP_REMOVED lines=8> */
[----:B------:R-:W-:Y:S01]  /*5430*/  @!UP0 UIADD3 UR24, UPT, UPT, UR21, 0x2200, URZ ;  /* 0x0000220015188890 */ /* 0x000fe2000fffe0ff */
[----:B------:R-:W-:Y:S01]  /*5440*/  VOTEU.ALL UP0, P1 ;  /* 0x0000000000ff7886 */ /* 0x000fe20000800000 */
[----:B------:R-:W-:Y:S01]  /*5450*/  UMOV UR27, UR35 ;  /* 0x00000023001b7c82 */ /* 0x000fe20008000000 */
[----:B------:R-:W-:Y:S02]  /*5460*/  UMOV UR28, UR36 ;  /* 0x00000024001c7c82 */ /* 0x000fe40008000000 */
[----:B------:R-:W-:Y:S01]  /*5470*/  IMAD.U32 R10, RZ, RZ, UR5 ;  /* 0x00000005ff0a7e24 */ /* 0x000fe2000f8e00ff */
[----:B------:R-:W-:Y:S01]  /*5480*/  UPRMT UR6, UR47, 0x654, UR25 ;  /* 0x000006542f067896 */ /* 0x000fe20008000019 */
[----:B------:R-:W-:Y:S02]  /*5490*/  IMAD.U32 R11, RZ, RZ, UR4 ;  /* 0x00000004ff0b7e24 */ /* 0x000fe4000f8e00ff */
[----:B------:R-:W-:Y:S01]  /*54a0*/  @!P1 IMAD.X R6, RZ, RZ, R17, P0 ;  /* 0x000000ffff069224 */ /* 0x000fe200000e0611 */
        /* <DEDUP_REMOVED lines=8> */
.L_x_190:
[----:B------:R-:W-:Y:S01]  /*5530*/  @!P1 R2UR UR5, R8 ;  /* 0x00000000080592ca */ /* 0x000fe200000e0000 */
[----:B------:R-:W-:Y:S01]  /*5540*/  VOTEU.ALL UP0, P1 ;  /* 0x0000000000ff7886 */ /* 0x000fe20000800000 */
[----:B------:R-:W-:Y:S01]  /*5550*/  @!P1 R2UR UR4, R6 ;  /* 0x00000000060492ca */ /* 0x000fe200000e0000 */
[----:B--2---:R-:W-:Y:S01]  /*5560*/  @!P1 IMAD.MOV.U32 R0, RZ, RZ, 0x2000 ;  /* 0x00002000ff009424 */ /* 0x004fe200078e00ff */
[----:B------:R-:W-:Y:S01]  /*5570*/  UMOV UR8, 0x0 ;  /* 0x0000000000087882 */ /* 0x000fe20000000000 */
[----:B------:R-:W-:Y:S01]  /*5580*/  UMOV UR9, 0x10000000 ;  /* 0x1000000000097882 */ /* 0x000fe20000000000 */
[----:B------:R-:W-:Y:S01]  /*5590*/  @!UP0 UIADD3 UR18, UPT, UPT, UR34, 0x40, URZ ;  /* 0x0000004022128890 */ /* 0x000fe2000fffe0ff */
[----:B------:R-:W-:Y:S01]  /*55a0*/  VIADD R14, R14, 0x1 ;  /* 0x000000010e0e7836 */ /* 0x000fe20000000000 */
[----:B------:R-:W-:Y:S01]  /*55b0*/  @!UP0 UIADD3 UR16, UPT, UPT, UR21, 0x4200, URZ ;  /* 0x0000420015108890 */ /* 0x000fe2000fffe0ff */
[----:B------:R-:W-:Y:S01]  /*55c0*/  VOTEU.ALL UP0, P1 ;  /* 0x0000000000ff7886 */ /* 0x000fe20000800000 */
[----:B------:R-:W-:Y:S01]  /*55d0*/  UMOV UR19, UR35 ;  /* 0x0000002300137c82 */ /* 0x000fe20008000000 */
[----:B------:R-:W-:Y:S02]  /*55e0*/  UMOV UR20, UR36 ;  /* 0x0000002400147c82 */ /* 0x000fe40008000000 */
[----:B------:R-:W-:Y:S01]  /*55f0*/  IMAD.U32 R10, RZ, RZ, UR5 ;  /* 0x00000005ff0a7e24 */ /* 0x000fe2000f8e00ff */
[----:B------:R-:W-:Y:S01]  /*5600*/  UPRMT UR6, UR47, 0x654, UR17 ;  /* 0x000006542f067896 */ /* 0x000fe20008000011 */
        /* <DEDUP_REMOVED lines=9> */
.L_x_192:
[----:B------:R-:W-:Y:S01]  /*56a0*/  @!P1 IADD3 R6, P0, PT, R16, 0x580, RZ ;  /* 0x0000058010069810 */ /* 0x000fe20007f1e0ff */
[----:B------:R-:W-:Y:S01]  /*56b0*/  VOTEU.ALL UP0, P1 ;  /* 0x0000000000ff7886 */ /* 0x000fe20000800000 */
[----:B------:R-:W-:Y:S01]  /*56c0*/  UMOV UR6, 0x0 ;  /* 0x0000000000067882 */ /* 0x000fe20000000000 */
[----:B------:R-:W-:Y:S01]  /*56d0*/  UMOV UR7, 0x10000000 ;  /* 0x1000000000077882 */ /* 0x000fe20000000000 */
[----:B------:R-:W-:Y:S01]  /*56e0*/  @!P1 R2UR UR5, R6 ;  /* 0x00000000060592ca */ /* 0x000fe200000e0000 */
[----:B--2---:R-:W-:Y:S01]  /*56f0*/  @!P1 IMAD.X R0, RZ, RZ, R17, P0 ;  /* 0x000000ffff009224 */ /* 0x004fe200000e0611 */
[----:B------:R-:W-:Y:S01]  /*5700*/  @!UP0 UIADD3 UR10, UPT, UPT, UR34, 0x60, URZ ;  /* 0x00000060220a8890 */ /* 0x000fe2000fffe0ff */
[----:B------:R-:W-:Y:S01]  /*5710*/  R2UR UR16, R82 ;  /* 0x00000000521072ca */ /* 0x000fe200000e0000 */
[----:B------:R-:W-:Y:S01]  /*5720*/  @!UP0 UIADD3 UR8, UPT, UPT, UR21, 0x6200, URZ ;  /* 0x0000620015088890 */ /* 0x000fe2000fffe0ff */
[----:B------:R-:W-:Y:S01]  /*5730*/  ISETP.NE.AND P0, PT, R14, 0x2, PT ;  /* 0x000000020e00780c */ /* 0x000fe20003f05270 */
[----:B------:R-:W-:Y:S01]  /*5740*/  @!UP0 UIADD3 UR9, UPT, UPT, UR21, 0x58, URZ ;  /* 0x0000005815098890 */ /* 0x000fe2000fffe0ff */
[----:B------:R-:W-:Y:S01]  /*5750*/  @!P1 R2UR UR4, R0 ;  /* 0x00000000000492ca */ /* 0x000fe200000e0000 */
[----:B------:R-:W-:Y:S01]  /*5760*/  VOTEU.ALL UP0, P1 ;  /* 0x0000000000ff7886 */ /* 0x000fe20000800000 */
[----:B------:R-:W-:Y:S01]  /*5770*/  UMOV UR11, UR35 ;  /* 0x00000023000b7c82 */ /* 0x000fe20008000000 */
[----:B------:R-:W-:Y:S01]  /*5780*/  UMOV UR12, UR36 ;  /* 0x00000024000c7c82 */ /* 0x000fe20008000000 */
[----:B------:R-:W-:Y:S01]  /*5790*/  SEL R0, RZ, 0x1, P0 ;  /* 0x00000001ff007807 */ /* 0x000fe20000000000 */
[----:B------:R-:W-:Y:S01]  /*57a0*/  UIADD3 UR20, UPT, UPT, UR13, UR63, URZ ;  /* 0x0000003f0d147290 */ /* 0x000fe2000fffe0ff */
[----:B------:R-:W-:Y:S01]  /*57b0*/  IMAD.U32 R8, RZ, RZ, UR5 ;  /* 0x00000005ff087e24 */ /* 0x000fe2000f8e00ff */
[----:B------:R-:W-:Y:S01]  /*57c0*/  LOP3.LUT R15, R15, 0x1, RZ, 0x3c, !PT ;  /* 0x000000010f0f7812 */ /* 0x000fe200078e3cff */
[----:B------:R-:W-:Y:S01]  /*57d0*/  UPLOP3.LUT UP3, UPT, UPT, UPT, UPT, 0x80, 0x8 ;  /* 0x000000000008789c */ /* 0x000fe20003f6f070 */
[----:B------:R-:W-:Y:S01]  /*57e0*/  LOP3.LUT R13, R13, R0, RZ, 0x3c, !PT ;  /* 0x000000000d0d7212 */ /* 0x000fe200078e3cff */
[----:B------:R-:W-:Y:S01]  /*57f0*/  UIADD3 UR16, UPT, UPT, UR14, UR16, URZ ;  /* 0x000000100e107290 */ /* 0x000fe2000fffe0ff */
[----:B------:R-:W-:Y:S01]  /*5800*/  SEL R14, R14, RZ, P0 ;  /* 0x000000ff0e0e7207 */ /* 0x000fe20000000000 */
[----:B------:R-:W-:Y:S01]  /*5810*/  UMOV UR36, UR29 ;  /* 0x0000001d00247c82 */ /* 0x000fe20008000000 */
[----:B------:R-:W-:Y:S01]  /*5820*/  IMAD.U32 R9, RZ, RZ, UR4 ;  /* 0x00000004ff097e24 */ /* 0x000fe2000f8e00ff */
[----:B------:R-:W-:Y:S04]  /*5830*/  @!P1 R2UR UR4, R8 ;  /* 0x00000000080492ca */ /* 0x000fe800000e0000 */
[----:B------:R-:W-:Y:S11]  /*5840*/  @!P1 R2UR UR5, R9 ;  /* 0x00000000090592ca */ /* 0x000ff600000e0000 */
[----:B------:R-:W-:Y:S02]  /*5850*/  @!UPT UIADD3 URZ, UPT, UPT, URZ, URZ, URZ ;  /* 0x000000fffffff290 */ /* 0x000fe4000fffe0ff */
[----:B------:R2:W-:Y:S01]  /*5860*/  @!UP0 UTMALDG.3D [UR8], [UR4], desc[UR6] ;  /* 0x00000608040085b4 */ /* 0x0005e20008011000 */
[----:B------:R2:W-:Y:S01]  /*5870*/  @!P1 SYNCS.ARRIVE.TRANS64.RED.A0TR RZ, [UR21+0x58], R7 ;  /* 0x00005807ffff99a7 */ /* 0x0005e20008300415 */
[----:B------:R-:W-:Y:S01]  /*5880*/  SYNCS.ARRIVE.TRANS64.RED.A1T0 RZ, [UR37], RZ ;  /* 0x000000ffffff79a7 */ /* 0x000fe20008100425 */
[----:B------:R-:W-:Y:S05]  /*5890*/  BRA.U UP1, `(.L_x_100) ;  /* 0xfffffff101687547 */ /* 0x000fea000b83ffff */
[----:B------:R-:W-:-:S04]  /*58a0*/  SHF.L.U32 R3, R15, 0x1f, RZ ;  /* 0x0000001f0f037819 */ /* 0x000fc800000006ff */
[----:B------:R-:W3:Y:S02]  /*58b0*/  SYNCS.PHASECHK.TRANS64.TRYWAIT P0, [UR21+0x60], R3 ;  /* 0x00006003ff0075a7 */ /* 0x000ee40008001115 */
[----:B---3--:R-:W-:Y:S05]  /*58c0*/  @!P0 BRA `(.L_x_101) ;  /* 0x0000004c00d88947 */ /* 0x008fea0003800000 */
.L_x_194:
[----:B------:R-:W4:Y:S02]  /*58d0*/  SYNCS.PHASECHK.TRANS64.TRYWAIT P0, [UR21+0x68], R3 ;  /* 0x00006803ff0075a7 */ /* 0x000f240008001115 */
[----:B----4-:R-:W-:Y:S05]  /*58e0*/  @!P0 BRA `(.L_x_102) ;  /* 0x0000004c00e88947 */ /* 0x010fea0003800000 */
.L_x_196:
[----:B------:R-:W4:Y:S02]  /*58f0*/  SYNCS.PHASECHK.TRANS64.TRYWAIT P0, [UR21+0x70], R3 ;  /* 0x00007003ff0075a7 */ /* 0x000f240008001115 */
[----:B----4-:R-:W-:Y:S05]  /*5900*/  @!P0 BRA `(.L_x_103) ;  /* 0x0000004c00f88947 */ /* 0x010fea0003800000 */
.L_x_198:
[----:B---3--:R-:W-:-:S07]  /*5910*/  MOV R0, UR21 ;  /* 0x0000001500007c02 */ /* 0x008fce0008000f00 */
.L_x_104:
[----:B---3--:R-:W-:-:S04]  /*5920*/  SHF.L.U32 R3, R15, 0x1f, RZ ;  /* 0x0000001f0f037819 */ /* 0x008fc800000006ff */
[----:B------:R3:W4:Y:S03]  /*5930*/  SYNCS.PHASECHK.TRANS64.TRYWAIT P0, [R0+URZ+0x78], R3 ;  /* 0x00007803000075a7 */ /* 0x00072600080011ff */
[----:B----4-:R-:W-:Y:S05]  /*5940*/  @!P0 NANOSLEEP.SYNCS 0x989680 ;  /* 0x009896800000895d */ /* 0x010fea0003900000 */
[----:B------:R-:W4:Y:S02]  /*5950*/  @!P0 SYNCS.PHASECHK.TRANS64 P0, [R0+URZ+0x78], R3 ;  /* 0x00007803000085a7 */ /* 0x000f2400080010ff */
[----:B-12-4-:R-:W-:Y:S05]  /*5960*/  @P0 EXIT ;  /* 0x000000000000094d */ /* 0x016fea0003800000 */
[----:B------:R-:W-:Y:S05]  /*5970*/  BRA `(.L_x_104) ;  /* 0xfffffffc00e87947 */ /* 0x000fea000383ffff */
.L_x_89:
[----:B------:R-:W-:-:S06]  /*5980*/  UISETP.GE.AND UP0, UPT, UR18, 0x4, UPT ;  /* 0x000000041200788c */ /* 0x000fcc000bf06270 */
[----:B------:R-:W-:-:S13]  /*5990*/  PLOP3.LUT P0, PT, PT, PT, UP0, 0x80, 0x8 ;  /* 0x000000000008781c */ /* 0x000fda0003f0f008 */
[----:B------:R-:W-:Y:S05]  /*59a0*/  @!P0 EXIT ;  /* 0x000000000000894d */ /* 0x000fea0003800000 */
[----:B------:R-:W-:Y:S01]  /*59b0*/  BAR.SYNC.DEFER_BLOCKING 0x6, 0xa0 ;  /* 0x0182800000007b1d */ /* 0x000fe20000010000 */
[C---:B------:R-:W-:Y:S01]  /*59c0*/  IMAD.SHL.U32 R2, R94.reuse, 0x20, RZ ;  /* 0x000000205e027824 */ /* 0x040fe200078e00ff */
[C---:B------:R-:W-:Y:S01]  /*59d0*/  SHF.L.U32 R37, R94.reuse, 0x10, RZ ;  /* 0x000000105e257819 */ /* 0x040fe200000006ff */
[C---:B------:R-:W-:Y:S01]  /*59e0*/  IMAD.SHL.U32 R93, R94.reuse, 0x4, RZ ;  /* 0x000000045e5d7824 */ /* 0x040fe200078e00ff */
[----:B------:R-:W-:Y:S01]  /*59f0*/  LOP3.LUT R95, R94, 0x60, RZ, 0xc0, !PT ;  /* 0x000000605e5f7812 */ /* 0x000fe200078ec0ff */
[----:B------:R-:W-:Y:S01]  /*5a00*/  HFMA2 R86, -RZ, RZ, 0, 0 ;  /* 0x00000000ff567431 */ /* 0x000fe200000001ff */
[----:B------:R-:W-:Y:S02]  /*5a10*/  UMOV UR44, 0x400 ;  /* 0x00000400002c7882 */ /* 0x000fe40000000000 */
[----:B------:R-:W1:Y:S01]  /*5a20*/  LDC.64 R78, c[0x0][0x8b0] ;  /* 0x00022c00ff4e7b82 */ /* 0x000e620000000a00 */
[----:B------:R-:W-:Y:S01]  /*5a30*/  ULEA UR44, UR47, UR44, 0x18 ;  /* 0x0000002c2f2c7291 */ /* 0x000fe2000f8ec0ff */
[----:B------:R-:W-:Y:S01]  /*5a40*/  LOP3.LUT R6, R2, 0xc0, RZ, 0xc0, !PT ;  /* 0x000000c002067812 */ /* 0x000fe200078ec0ff */
[----:B------:R-:W2:Y:S01]  /*5a50*/  LDCU.64 UR6, c[0x0][0x890] ;  /* 0x00011200ff0677ac */ /* 0x000ea20008000a00 */
[----:B------:R-:W-:Y:S01]  /*5a60*/  LOP3.LUT R92, R94, 0x2, RZ, 0xc0, !PT ;  /* 0x000000025e5c7812 */ /* 0x000fe200078ec0ff */
[----:B------:R-:W-:Y:S01]  /*5a70*/  IMAD.MOV.U32 R90, RZ, RZ, 0x1 ;  /* 0x00000001ff5a7424 */ /* 0x000fe200078e00ff */
[----:B------:R-:W-:Y:S01]  /*5a80*/  LOP3.LUT R93, R6, 0x18, R93, 0xf8, !PT ;  /* 0x00000018065d7812 */ /* 0x000fe200078ef85d */
[----:B------:R-:W-:Y:S01]  /*5a90*/  UIADD3 UR4, UPT, UPT, UR44, 0x200, URZ ;  /* 0x000002002c047890 */ /* 0x000fe2000fffe0ff */
[----:B------:R-:W3:Y:S01]  /*5aa0*/  LDC.64 R76, c[0x0][0x8a8] ;  /* 0x00022a00ff4c7b82 */ /* 0x000ee20000000a00 */
[----:B------:R-:W-:Y:S01]  /*5ab0*/  LOP3.LUT R37, R37, 0x600000, RZ, 0xc0, !PT ;  /* 0x0060000025257812 */ /* 0x000fe200078ec0ff */
[----:B------:R-:W-:Y:S01]  /*5ac0*/  IMAD.MOV.U32 R36, RZ, RZ, RZ ;  /* 0x000000ffff247224 */ /* 0x000fe200078e00ff */
[----:B------:R-:W-:-:S02]  /*5ad0*/  LOP3.LUT R93, R93, 0xf20, R2, 0xf8, !PT ;  /* 0x00000f205d5d7812 */ /* 0x000fc400078ef802 */
[----:B------:R-:W-:Y:S01]  /*5ae0*/  CS2R R88, SRZ ;  /* 0x0000000000587805 */ /* 0x000fe2000001ff00 */
[----:B------:R-:W-:Y:S01]  /*5af0*/  IMAD.U32 R84, RZ, RZ, UR4 ;  /* 0x00000004ff547e24 */ /* 0x000fe2000f8e00ff */
[----:B------:R-:W-:Y:S01]  /*5b00*/  LOP3.LUT R94, R94, 0x4, RZ, 0xc0, !PT ;  /* 0x000000045e5e7812 */ /* 0x000fe200078ec0ff */
[----:B------:R-:W4:Y:S01]  /*5b10*/  LDCU UR60, c[0x0][0x370] ;  /* 0x00006e00ff3c77ac */ /* 0x000f220008000800 */
[----:B------:R-:W4:Y:S02]  /*5b20*/  LDS R0, [UR44+0x140] ;  /* 0x0001402cff007984 */ /* 0x000f240008000800 */
[----:B------:R-:W-:Y:S01]  /*5b30*/  LEA R93, R93, R84, 0x1 ;  /* 0x000000545d5d7211 */ /* 0x000fe200078e08ff */
[----:B------:R-:W1:Y:S01]  /*5b40*/  LDCU UR43, c[0x0][0xb0c] ;  /* 0x00016180ff2b77ac */ /* 0x000e620008000800 */
[----:B--2---:R-:W-:Y:S01]  /*5b50*/  IMAD.U32 R97, RZ, RZ, UR6 ;  /* 0x00000006ff617e24 */ /* 0x004fe2000f8e00ff */
[----:B------:R-:W-:Y:S02]  /*5b60*/  MOV R96, UR7 ;  /* 0x0000000700607c02 */ /* 0x000fe40008000f00 */
[--C-:B------:R-:W-:Y:S01]  /*5b70*/  IMAD R92, R92, -0x10, R93.reuse ;  /* 0xfffffff05c5c7824 */ /* 0x100fe200078e025d */
[----:B------:R-:W2:Y:S01]  /*5b80*/  LDCU UR39, c[0x0][0xb30] ;  /* 0x00016600ff2777ac */ /* 0x000ea20008000800 */
[----:B------:R-:W-:Y:S01]  /*5b90*/  IMAD R91, R94, -0x10, R93 ;  /* 0xfffffff05e5b7824 */ /* 0x000fe200078e025d */
[----:B------:R-:W1:Y:S01]  /*5ba0*/  LDCU.64 UR54, c[0x0][0x888] ;  /* 0x00011100ff3677ac */ /* 0x000e620008000a00 */
[----:B------:R-:W1:Y:S01]  /*5bb0*/  LDCU.64 UR40, c[0x0][0xb28] ;  /* 0x00016500ff2877ac */ /* 0x000e620008000a00 */
[----:B------:R-:W1:Y:S01]  /*5bc0*/  LDCU.128 UR56, c[0x0][0xb10] ;  /* 0x00016200ff3877ac */ /* 0x000e620008000c00 */
[----:B------:R-:W1:Y:S01]  /*5bd0*/  LDCU UR53, c[0x0][0x374] ;  /* 0x00006e80ff3577ac */ /* 0x000e620008000800 */
[----:B------:R-:W-:Y:S01]  /*5be0*/  UMOV UR52, URZ ;  /* 0x000000ff00347c82 */ /* 0x000fe20008000000 */
[----:B------:R-:W-:Y:S01]  /*5bf0*/  UMOV UR46, URZ ;  /* 0x000000ff002e7c82 */ /* 0x000fe20008000000 */
[----:B-1234-:R-:W-:-:S07]  /*5c00*/  IMAD.IADD R37, R0, 0x1, R37 ;  /* 0x0000000100257824 */ /* 0x01efce00078e0225 */
.L_x_148:
[----:B------:R-:W-:Y:S02]  /*5c10*/  LEA R3, R86, UR44, 0x3 ;  /* 0x0000002c56037c11 */ /* 0x000fe4000f8e18ff */
[----:B------:R-:W-:Y:S02]  /*5c20*/  SHF.L.U32 R0, R88, 0x1f, RZ ;  /* 0x0000001f58007819 */ /* 0x000fe400000006ff */
[----:B------:R-:W-:Y:S02]  /*5c30*/  LEA R5, R86, UR44, 0x4 ;  /* 0x0000002c56057c11 */ /* 0x000fe4000f8e20ff */
[----:B-1----:R-:W1:Y:S02]  /*5c40*/  SYNCS.PHASECHK.TRANS64.TRYWAIT P0, [R3+URZ+0x90], R0 ;  /* 0x00009000030075a7 */ /* 0x002e6400080011ff */
[----:B-12---:R-:W-:Y:S05]  /*5c50*/  @!P0 BRA `(.L_x_105) ;  /* 0x0000004c003c8947 */ /* 0x006fea0003800000 */
.L_x_199:
[----:B------:R-:W2:Y:S01]  /*5c60*/  LDS.128 R4, [R5+0x120] ;  /* 0x0001200005047984 */ /* 0x000ea20000000c00 */
        /* <DEDUP_REMOVED lines=10> */
[----:B------:R-:W-:Y:S01]  /*5d10*/  PLOP3.LUT P0, PT, PT, PT, UP1, 0x80, 0x8 ;  /* 0x000000000008781c */ /* 0x000fe20003f0f018 */
[----:B------:R-:W-:Y:S11]  /*5d20*/  UP2UR UR62, UPR, URZ, 0x2 ;  /* 0x00000002ff3e7883 */ /* 0x000ff60008000000 */
[----:B------:R-:W-:Y:S01]  /*5d30*/  @!UPT UIADD3 URZ, UPT, UPT, URZ, URZ, URZ ;  /* 0x000000fffffff290 */ /* 0x000fe2000fffe0ff */
[----:B-1----:R-:W-:Y:S02]  /*5d40*/  @P0 SHF.R.U32.HI R0, RZ, 0x10, R5 ;  /* 0x00000010ff000819 */ /* 0x002fe40000011605 */
        /* <DEDUP_REMOVED lines=12> */
[----:B------:R-:W2:Y:S01]  /*5e10*/  LDCU UR12, c[0x0][0xb20] ;  /* 0x00016400ff0c77ac */ /* 0x000ea20008000800 */
[----:B------:R-:W-:Y:S02]  /*5e20*/  UIMAD.WIDE.U32 UR4, UR53, UR59, URZ ;  /* 0x0000003b350472a5 */ /* 0x000fe4000f8e00ff */
[----:B------:R-:W-:Y:S02]  /*5e30*/  UIMAD.WIDE.U32 UR6, UR60, UR56, URZ ;  /* 0x000000383c0672a5 */ /* 0x000fe4000f8e00ff */
[----:B------:R-:W-:Y:S02]  /*5e40*/  UISETP.NE.AND UP0, UPT, UR58, 0x1, UPT ;  /* 0x000000013a00788c */ /* 0x000fe4000bf05270 */
[----:B------:R-:W-:Y:S02]  /*5e50*/  UIMAD.WIDE.U32 UR8, UR37, UR59, URZ ;  /* 0x0000003b250872a5 */ /* 0x000fe4000f8e00ff */
[----:B------:R-:W-:Y:S02]  /*5e60*/  UIMAD.WIDE.U32 UR10, UR38, UR56, URZ ;  /* 0x00000038260a72a5 */ /* 0x000fe4000f8e00ff */
[----:B------:R-:W-:Y:S02]  /*5e70*/  UISETP.NE.AND UP1, UPT, UR43, 0x1, UPT ;  /* 0x000000012b00788c */ /* 0x000fe4000bf25270 */
[----:B------:R-:W-:Y:S01]  /*5e80*/  UISETP.NE.AND UP2, UPT, UR42, 0x1, UPT ;  /* 0x000000012a00788c */ /* 0x000fe2000bf45270 */
[----:B------:R-:W-:Y:S02]  /*5e90*/  UMOV UR4, UR5 ;  /* 0x0000000500047c82 */ /* 0x000fe40008000000 */
[----:B--2---:R-:W-:Y:S03]  /*5ea0*/  USHF.R.U32.HI UR5, URZ, UR12, UR4 ;  /* 0x0000000cff057299 */ /* 0x004fe60008011604 */
[----:B------:R-:W-:Y:S02]  /*5eb0*/  UMOV UR4, UR7 ;  /* 0x0000000700047c82 */ /* 0x000fe40008000000 */
[----:B------:R-:W-:Y:S02]  /*5ec0*/  USHF.R.U32.HI UR7, URZ, UR57, UR4 ;  /* 0x00000039ff077299 */ /* 0x000fe40008011604 */
[----:B------:R-:W-:Y:S02]  /*5ed0*/  USEL UR4, UR53, UR5, !UP0 ;  /* 0x0000000535047287 */ /* 0x000fe4000c000000 */
[----:B------:R-:W-:Y:S01]  /*5ee0*/  USEL UR7, UR60, UR7, !UP1 ;  /* 0x000000073c077287 */ /* 0x000fe2000c800000 */
[----:B------:R-:W-:Y:S01]  /*5ef0*/  UMOV UR5, UR9 ;  /* 0x0000000900057c82 */ /* 0x000fe20008000000 */
[----:B------:R-:W-:Y:S02]  /*5f00*/  UIMAD.WIDE.U32 UR8, UR4, UR40, URZ ;  /* 0x00000028040872a5 */ /* 0x000fe4000f8e00ff */
[----:B------:R-:W-:Y:S03]  /*5f10*/  USHF.R.U32.HI UR6, URZ, UR12, UR5 ;  /* 0x0000000cff067299 */ /* 0x000fe60008011605 */
[----:B------:R-:W-:Y:S01]  /*5f20*/  UMOV UR5, UR11 ;  /* 0x0000000b00057c82 */ /* 0x000fe20008000000 */
[----:B------:R-:W-:Y:S02]  /*5f30*/  UIMAD.WIDE.U32 UR10, UR7, UR40, URZ ;  /* 0x00000028070a72a5 */ /* 0x000fe4000f8e00ff */
[----:B------:R-:W-:Y:S02]  /*5f40*/  USHF.R.U32.HI UR12, URZ, UR57, UR5 ;  /* 0x00000039ff0c7299 */ /* 0x000fe40008011605 */
[----:B------:R-:W-:Y:S01]  /*5f50*/  USEL UR6, UR37, UR6, !UP0 ;  /* 0x0000000625067287 */ /* 0x000fe2000c000000 */
[----:B------:R-:W-:Y:S02]  /*5f60*/  UMOV UR5, UR9 ;  /* 0x0000000900057c82 */ /* 0x000fe40008000000 */
[----:B------:R-:W-:Y:S01]  /*5f70*/  UMOV UR10, UR11 ;  /* 0x0000000b000a7c82 */ /* 0x000fe20008000000 */
[----:B------:R-:W-:Y:S02]  /*5f80*/  @UP2 USHF.R.U32.HI UR4, URZ, UR41, UR5 ;  /* 0x00000029ff042299 */ /* 0x000fe40008011605 */
[----:B------:R-:W-:Y:S02]  /*5f90*/  @UP2 USHF.R.U32.HI UR7, URZ, UR41, UR10 ;  /* 0x00000029ff072299 */ /* 0x000fe4000801160a */
[----:B------:R-:W-:Y:S02]  /*5fa0*/  UIMAD UR4, UR42, UR4, URZ ;  /* 0x000000042a0472a4 */ /* 0x000fe4000f8e02ff */
        /* <DEDUP_REMOVED lines=8> */
[----:B------:R-:W-:Y:S02]  /*6030*/  USEL UR11, UR6, UR4, !UP2 ;  /* 0x00000004060b7287 */ /* 0x000fe4000d000000 */
[----:B------:R-:W-:Y:S02]  /*6040*/  UIADD3 UR8, UPT, UPT, -UR5, URZ, URZ ;  /* 0x000000ff05087290 */ /* 0x000fe4000fffe1ff */
[----:B------:R-:W-:Y:S01]  /*6050*/  UIADD3 UR10, UPT, UPT, -UR11, URZ, URZ ;  /* 0x000000ff0b0a7290 */ /* 0x000fe2000fffe1ff */
[----:B------:R-:W-:Y:S01]  /*6060*/  @!UP0 UMOV UR4, UR9 ;  /* 0x0000000900048c82 */ /* 0x000fe20008000000 */
[----:B------:R-:W-:Y:S02]  /*6070*/  UIADD3 UR9, UPT, UPT, -UR6, URZ, URZ ;  /* 0x000000ff06097290 */ /* 0x000fe4000fffe1ff */
[----:B------:R-:W-:Y:S02]  /*6080*/  @!UP0 USHF.R.U32.HI UR4, URZ, UR41, UR4 ;  /* 0x00000029ff048299 */ /* 0x000fe40008011604 */
[----:B------:R-:W-:Y:S02]  /*6090*/  UIMAD UR10, UR42, UR10, UR6 ;  /* 0x0000000a2a0a72a4 */ /* 0x000fe4000f8e0206 */
[----:B------:R-:W-:Y:S04]  /*60a0*/  @!UP0 USEL UR4, UR5, UR4, !UP2 ;  /* 0x0000000405048287 */ /* 0x000fe8000d000000 */
[----:B------:R-:W-:Y:S02]  /*60b0*/  @!UP0 UIMAD UR10, UR7, UR10, UR4 ;  /* 0x0000000a070a82a4 */ /* 0x000fe4000f8e0204 */
[----:B------:R-:W-:Y:S02]  /*60c0*/  @!UP0 UIADD3 UR11, UPT, UPT, UR11, -UR4, URZ ;  /* 0x800000040b0b8290 */ /* 0x000fe4000fffe0ff */
[----:B------:R-:W-:Y:S02]  /*60d0*/  UIMAD UR7, UR43, UR8, UR38 ;  /* 0x000000082b0772a4 */ /* 0x000fe4000f8e0226 */
[----:B------:R-:W-:Y:S02]  /*60e0*/  @!UP0 UIMAD UR6, UR11, UR42, UR5 ;  /* 0x0000002a0b0682a4 */ /* 0x000fe4000f8e0205 */
[----:B------:R-:W-:Y:S01]  /*60f0*/  UIMAD UR4, UR58, UR9, UR37 ;  /* 0x000000093a0472a4 */ /* 0x000fe2000f8e0225 */
[----:B------:R-:W-:Y:S02]  /*6100*/  @!UP0 UMOV UR5, UR10 ;  /* 0x0000000a00058c82 */ /* 0x000fe40008000000 */
[----:B------:R-:W-:Y:S02]  /*6110*/  UIMAD UR38, UR5, UR43, UR7 ;  /* 0x0000002b052672a4 */ /* 0x000fe4000f8e0207 */
[----:B------:R-:W-:Y:S11]  /*6120*/  UIMAD UR37, UR6, UR58, UR4 ;  /* 0x0000003a062572a4 */ /* 0x000ff6000f8e0204 */
[----:B------:R-:W-:Y:S01]  /*6130*/  @!UPT UIADD3 URZ, UPT, UPT, URZ, URZ, URZ ;  /* 0x000000fffffff290 */ /* 0x000fe2000fffe0ff */
.L_x_106:
[----:B------:R-:W-:Y:S01]  /*6140*/  UISETP.NE.AND UP0, UPT, UR39, 0x1, UPT ;  /* 0x000000012700788c */ /* 0x000fe2000bf05270 */
[----:B------:R-:W-:Y:S01]  /*6150*/  LOP3.LUT P0, RZ, R84, 0x1b0, RZ, 0xc0, !PT ;  /* 0x000001b054ff7812 */ /* 0x000fe2000780c0ff */
[----:B------:R-:W-:Y:S01]  /*6160*/  USHF.L.U32 UR50, UR16, 0x7, URZ ;  /* 0x0000000710327899 */ /* 0x000fe200080006ff */
[----:B------:R-:W-:Y:S01]  /*6170*/  BSSY.RECONVERGENT B6, `(.L_x_107) ;  /* 0x0000034000067945 */ /* 0x000fe20003800200 */
[----:B------:R-:W-:Y:S01]  /*6180*/  USHF.L.U32 UR49, UR20, 0x7, URZ ;  /* 0x0000000714317899 */ /* 0x000fe200080006ff */
[----:B------:R-:W-:Y:S06]  /*6190*/  IADD3 R86, PT, PT, R86, 0x1, RZ ;  /* 0x0000000156567810 */ /* 0x000fec0007ffe0ff */
[----:B------:R-:W2:Y:S01]  /*61a0*/  @!UP0 LDCU.128 UR12, c[0x0][0xb10] ;  /* 0x00016200ff0c87ac */ /* 0x000ea20008000c00 */
[----:B------:R-:W3:Y:S01]  /*61b0*/  @!UP0 LDCU UR5, c[0x0][0xb0c] ;  /* 0x00016180ff0587ac */ /* 0x000ee20008000800 */
[----:B------:R-:W4:Y:S01]  /*61c0*/  @!UP0 LDCU UR10, c[0x0][0xb20] ;  /* 0x00016400ff0a87ac */ /* 0x000f220008000800 */
[----:B--2---:R-:W-:Y:S02]  /*61d0*/  UIMAD.WIDE.U32 UR8, UR38, UR12, URZ ;  /* 0x0000000c260872a5 */ /* 0x004fe4000f8e00ff */
[----:B------:R-:W-:Y:S02]  /*61e0*/  UIMAD.WIDE.U32 UR6, UR37, UR15, URZ ;  /* 0x0000000f250672a5 */ /* 0x000fe4000f8e00ff */
[----:B------:R-:W-:Y:S03]  /*61f0*/  @!UP0 UISETP.NE.AND UP1, UPT, UR14, 0x1, UPT ;  /* 0x000000010e00888c */ /* 0x000fe6000bf25270 */
[----:B------:R-:W-:Y:S01]  /*6200*/  @!UP0 UMOV UR4, UR9 ;  /* 0x0000000900048c82 */ /* 0x000fe20008000000 */
[----:B---3--:R-:W-:Y:S02]  /*6210*/  @!UP0 UISETP.NE.AND UP2, UPT, UR5, 0x1, UPT ;  /* 0x000000010500888c */ /* 0x008fe4000bf45270 */
[----:B------:R-:W-:Y:S01]  /*6220*/  @!UP0 USHF.R.U32.HI UR4, URZ, UR13, UR4 ;  /* 0x0000000dff048299 */ /* 0x000fe20008011604 */
[----:B------:R-:W-:Y:S02]  /*6230*/  @!UP0 UMOV UR6, UR7 ;  /* 0x0000000700068c82 */ /* 0x000fe40008000000 */
[----:B----4-:R-:W-:Y:S02]  /*6240*/  @!UP0 USHF.R.U32.HI UR6, URZ, UR10, UR6 ;  /* 0x0000000aff068299 */ /* 0x010fe40008011606 */
[----:B------:R-:W-:Y:S02]  /*6250*/  @!UP0 USEL UR7, UR38, UR4, !UP2 ;  /* 0x0000000426078287 */ /* 0x000fe4000d000000 */
[----:B------:R-:W-:Y:S04]  /*6260*/  @!UP0 USEL UR6, UR37, UR6, !UP1 ;  /* 0x0000000625068287 */ /* 0x000fe8000c800000 */
[----:B------:R-:W-:Y:S02]  /*6270*/  @!UP0 UIADD3 UR4, UPT, UPT, -UR7, UR6, URZ ;  /* 0x0000000607048290 */ /* 0x000fe4000fffe1ff */
[----:B------:R-:W-:Y:S02]  /*6280*/  @!UP0 UIADD3 UR6, UPT, UPT, UR7, -UR6, URZ ;  /* 0x8000000607068290 */ /* 0x000fe4000fffe0ff */
[----:B------:R-:W-:Y:S02]  /*6290*/  @!UP0 UIMAD UR38, UR4, UR5, UR38 ;  /* 0x00000005042682a4 */ /* 0x000fe4000f8e0226 */
[----:B------:R-:W-:Y:S01]  /*62a0*/  @!UP0 UIMAD UR37, UR6, UR14, UR37 ;  /* 0x0000000e062582a4 */ /* 0x000fe2000f8e0225 */
[----:B------:R-:W-:Y:S11]  /*62b0*/  @!P0 BRA `(.L_x_108) ;  /* 0x00000000007c8947 */ /* 0x000ff60003800000 */
[----:B------:R-:W2:Y:S01]  /*62c0*/  LDCU.64 UR8, c[0x4][0x80] ;  /* 0x01001000ff0877ac */ /* 0x000ea20008000a00 */
[----:B------:R-:W-:Y:S01]  /*62d0*/  MOV R2, 0x0 ;  /* 0x0000000000027802 */ /* 0x000fe20000000f00 */
[----:B------:R-:W-:Y:S02]  /*62e0*/  HFMA2 R12, -RZ, RZ, 0, 5.9604644775390625e-08 ;  /* 0x00000001ff0c7431 */ /* 0x000fe400000001ff */
[----:B------:R-:W-:Y:S01]  /*62f0*/  IMAD.MOV.U32 R8, RZ, RZ, 0x70 ;  /* 0x00000070ff087424 */ /* 0x000fe200078e00ff */
[----:B------:R3:W4:Y:S01]  /*6300*/  LDC.64 R14, c[0x4][R2] ;  /* 0x01000000020e7b82 */ /* 0x0007220000000a00 */
[----:B------:R-:W1:Y:S01]  /*6310*/  LDCU.64 UR6, c[0x4][0x88] ;  /* 0x01001100ff0677ac */ /* 0x000e620008000a00 */
[----:B------:R-:W-:Y:S01]  /*6320*/  IMAD.MOV.U32 R13, RZ, RZ, RZ ;  /* 0x000000ffff0d7224 */ /* 0x000fe200078e00ff */
[----:B------:R-:W1:Y:S01]  /*6330*/  LDCU.64 UR4, c[0x4][0x8] ;  /* 0x01000100ff0477ac */ /* 0x000e620008000a00 */
[----:B--2---:R-:W-:Y:S01]  /*6340*/  MOV R5, UR9 ;  /* 0x0000000900057c02 */ /* 0x004fe20008000f00 */
[----:B------:R-:W-:Y:S01]  /*6350*/  IMAD.U32 R4, RZ, RZ, UR8 ;  /* 0x00000008ff047e24 */ /* 0x000fe2000f8e00ff */
[----:B-1----:R-:W-:Y:S01]  /*6360*/  MOV R7, UR7 ;  /* 0x0000000700077c02 */ /* 0x002fe20008000f00 */
[----:B------:R-:W-:Y:S01]  /*6370*/  IMAD.U32 R6, RZ, RZ, UR6 ;  /* 0x00000006ff067e24 */ /* 0x000fe2000f8e00ff */
[----:B------:R-:W-:Y:S01]  /*6380*/  MOV R11, UR5 ;  /* 0x00000005000b7c02 */ /* 0x000fe20008000f00 */
[----:B------:R-:W-:Y:S02]  /*6390*/  IMAD.U32 R10, RZ, RZ, UR4 ;  /* 0x00000004ff0a7e24 */ /* 0x000fe4000f8e00ff */
[----:B------:R-:W-:Y:S07]  /*63a0*/  LEPC R20, `(.L_x_109) ;  /* 0x000000001014794e */ /* 0x000fee0000000000 */
[----:B---345:R-:W-:Y:S05]  /*63b0*/  CALL.ABS.NOINC R14 ;  /* 0x000000000e007343 */ /* 0x038fea0003c00000 */
.L_x_109:
[----:B------:R-:W1:Y:S01]  /*63c0*/  LDCU.64 UR8, c[0x4][0x80] ;  /* 0x01001000ff0877ac */ /* 0x000e620008000a00 */
[----:B------:R-:W2:Y:S01]  /*63d0*/  LDC.64 R2, c[0x4][R2] ;  /* 0x0100000002027b82 */ /* 0x000ea20000000a00 */
[----:B------:R-:W-:Y:S02]  /*63e0*/  HFMA2 R12, -RZ, RZ, 0, 5.9604644775390625e-08 ;  /* 0x00000001ff0c7431 */ /* 0x000fe400000001ff */
[----:B------:R-:W-:Y:S02]  /*63f0*/  IMAD.MOV.U32 R8, RZ, RZ, 0x70 ;  /* 0x00000070ff087424 */ /* 0x000fe400078e00ff */
[----:B------:R-:W-:Y:S01]  /*6400*/  IMAD.MOV.U32 R13, RZ, RZ, RZ ;  /* 0x000000ffff0d7224 */ /* 0x000fe200078e00ff */
[----:B------:R-:W3:Y:S01]  /*6410*/  LDCU.64 UR6, c[0x4][0x88] ;  /* 0x01001100ff0677ac */ /* 0x000ee20008000a00 */
[----:B------:R-:W4:Y:S01]  /*6420*/  LDCU.64 UR4, c[0x4][0x8] ;  /* 0x01000100ff0477ac */ /* 0x000f220008000a00 */
[----:B-1----:R-:W-:Y:S02]  /*6430*/  MOV R4, UR8 ;  /* 0x0000000800047c02 */ /* 0x002fe40008000f00 */
[----:B------:R-:W-:Y:S02]  /*6440*/  MOV R5, UR9 ;  /* 0x0000000900057c02 */ /* 0x000fe40008000f00 */
[----:B---3--:R-:W-:Y:S01]  /*6450*/  MOV R7, UR7 ;  /* 0x0000000700077c02 */ /* 0x008fe20008000f00 */
[----:B------:R-:W-:Y:S01]  /*6460*/  IMAD.U32 R6, RZ, RZ, UR6 ;  /* 0x00000006ff067e24 */ /* 0x000fe2000f8e00ff */
[----:B----4-:R-:W-:Y:S01]  /*6470*/  MOV R11, UR5 ;  /* 0x00000005000b7c02 */ /* 0x010fe20008000f00 */
[----:B------:R-:W-:Y:S02]  /*6480*/  IMAD.U32 R10, RZ, RZ, UR4 ;  /* 0x00000004ff0a7e24 */ /* 0x000fe4000f8e00ff */
[----:B------:R-:W-:Y:S07]  /*6490*/  LEPC R20, `(.L_x_108) ;  /* 0x000000001014794e */ /* 0x000fee0000000000 */
[----:B--2---:R-:W-:Y:S05]  /*64a0*/  CALL.ABS.NOINC R2 ;  /* 0x0000000002007343 */ /* 0x004fea0003c00000 */
.L_x_108:
[----:B------:R-:W-:Y:S05]  /*64b0*/  BSYNC.RECONVERGENT B6 ;  /* 0x0000000000067941 */ /* 0x000fea0003800200 */
.L_x_107:
[----:B------:R-:W-:Y:S02]  /*64c0*/  R2UR UR6, R83 ;  /* 0x00000000530672ca */ /* 0x000fe400000e0000 */
[----:B------:R-:W-:Y:S02]  /*64d0*/  R2UR UR5, R97 ;  /* 0x00000000610572ca */ /* 0x000fe400000e0000 */
[----:B------:R-:W-:Y:S02]  /*64e0*/  R2UR UR4, R96 ;  /* 0x00000000600472ca */ /* 0x000fe400000e0000 */
[----:B------:R-:W-:Y:S02]  /*64f0*/  ISETP.NE.U32.AND P4, PT, R78, RZ, PT ;  /* 0x000000ff4e00720c */ /* 0x000fe40003f85070 */
[----:B------:R-:W-:Y:S02]  /*6500*/  ISETP.NE.U32.AND P2, PT, RZ, UR54, PT ;  /* 0x00000036ff007c0c */ /* 0x000fe4000bf45070 */
[----:B------:R-:W-:Y:S02]  /*6510*/  ISETP.NE.AND.EX P4, PT, R79, RZ, PT, P4 ;  /* 0x000000ff4f00720c */ /* 0x000fe40003f85340 */
[----:B------:R-:W-:Y:S01]  /*6520*/  ISETP.NE.AND.EX P2, PT, RZ, UR55, PT, P2 ;  /* 0x00000037ff007c0c */ /* 0x000fe2000bf45320 */
[----:B------:R-:W-:Y:S02]  /*6530*/  UISETP.NE.AND UP2, UPT, UR6, URZ, UPT ;  /* 0x000000ff0600728c */ /* 0x000fe4000bf45270 */
[----:B------:R-:W-:Y:S04]  /*6540*/  UISETP.NE.U32.AND UP0, UPT, UR5, URZ, UPT ;  /* 0x000000ff0500728c */ /* 0x000fe8000bf05070 */
[----:B------:R-:W-:Y:S01]  /*6550*/  UISETP.NE.AND.EX UP1, UPT, UR4, URZ, UPT, UP0 ;  /* 0x000000ff0400728c */ /* 0x000fe2000bf25300 */
[----:B------:R-:W-:Y:S01]  /*6560*/  PLOP3.LUT P1, PT, PT, PT, UP2, 0x80, 0x8 ;  /* 0x000000000008781c */ /* 0x000fe20003f2f028 */
[----:B------:R-:W-:Y:S03]  /*6570*/  UPLOP3.LUT UP0, UPT, UPT, UPT, UPT, 0x40, 0x4 ;  /* 0x000000000004789c */ /* 0x000fe60003f0e870 */
[----:B------:R-:W-:Y:S06]  /*6580*/  @UP2 UPLOP3.LUT UP0, UPT, UPT, UPT, UP1, 0x80, 0x8 ;  /* 0x000000000008289c */ /* 0x000fec0003f0f010 */
[----:B------:R-:W-:Y:S01]  /*6590*/  PLOP3.LUT P0, PT, PT, PT, UP0, 0x80, 0x8 ;  /* 0x000000000008781c */ /* 0x000fe20003f0f008 */
[----:B------:R-:W-:Y:S01]  /*65a0*/  @!UPT UIADD3 URZ, UPT, UPT, URZ, URZ, URZ ;  /* 0x000000fffffff290 */ /* 0x000fe2000fffe0ff */
[----:B------:R-:W-:Y:S11]  /*65b0*/  BRA.U !UP1, `(.L_x_110) ;  /* 0x0000000109407547 */ /* 0x000ff6000b800000 */
[----:B------:R-:W-:Y:S01]  /*65c0*/  UISETP.NE.U32.AND UP0, UPT, UR54, URZ, UPT ;  /* 0x000000ff3600728c */ /* 0x000fe2000bf05070 */
[----:B------:R-:W-:Y:S01]  /*65d0*/  R2UR UR6, R97 ;  /* 0x00000000610672ca */ /* 0x000fe200000e0000 */
[----:B------:R-:W2:Y:S01]  /*65e0*/  LDCU.64 UR8, c[0x0][0x358] ;  /* 0x00006b00ff0877ac */ /* 0x000ea20008000a00 */
[----:B------:R-:W-:Y:S02]  /*65f0*/  HFMA2 R80, -RZ, RZ, 0, 5.9604644775390625e-08 ;  /* 0x00000001ff507431 */ /* 0x000fe400000001ff */
[----:B-1----:R-:W-:Y:S01]  /*6600*/  IMAD.MOV.U32 R0, RZ, RZ, 0x1 ;  /* 0x00000001ff007424 */ /* 0x002fe200078e00ff */
[----:B------:R-:W-:Y:S06]  /*6610*/  UISETP.NE.AND.EX UP0, UPT, UR55, URZ, UPT, UP0 ;  /* 0x000000ff3700728c */ /* 0x000fec000bf05300 */
[----:B------:R-:W-:Y:S05]  /*6620*/  PLOP3.LUT P3, PT, PT, PT, UP0, 0x80, 0x8 ;  /* 0x000000000008781c */ /* 0x000fea0003f6f008 */
[----:B------:R-:W1:Y:S01]  /*6630*/  @UP0 LDCU.64 UR4, c[0x0][0x888] ;  /* 0x00011100ff0407ac */ /* 0x000e620008000a00 */
[----:B------:R-:W-:Y:S07]  /*6640*/  @UP0 UIMAD UR6, UR36, UR6, URZ ;  /* 0x00000006240602a4 */ /* 0x000fee000f8e02ff */
[----:B------:R-:W-:Y:S01]  /*6650*/  @!P3 PRMT R80, R0, 0x7610, R80 ;  /* 0x000076100050b816 */ /* 0x000fe20000000050 */
[----:B-1----:R-:W-:Y:S06]  /*6660*/  @UP0 UIMAD.WIDE UR4, UR6, 0x4, UR4 ;  /* 0x00000004060408a5 */ /* 0x002fec000f8e0204 */
[----:B------:R-:W-:Y:S02]  /*6670*/  IMAD.U32 R2, RZ, RZ, UR4 ;  /* 0x00000004ff027e24 */ /* 0x000fe4000f8e00ff */
[----:B------:R-:W-:Y:S03]  /*6680*/  IMAD.U32 R3, RZ, RZ, UR5 ;  /* 0x00000005ff037e24 */ /* 0x000fe6000f8e00ff */
[----:B------:R-:W1:Y:S02]  /*6690*/  @!UP0 LDCU UR4, c[0x0][0x880] ;  /* 0x00011000ff0487ac */ /* 0x000e640008000800 */
[----:B--2--5:R2:W5:Y:S02]  /*66a0*/  @P3 LDG.E R41, desc[UR8][R2.64] ;  /* 0x0000000802293981 */ /* 0x024564000c1e1900 */
[----:B-12---:R-:W-:Y:S02]  /*66b0*/  @!P3 MOV R41, UR4 ;  /* 0x000000040029bc02 */ /* 0x006fe40008000f00 */
.L_x_110:
[----:B------:R-:W-:Y:S05]  /*66c0*/  @!P4 BRA `(.L_x_111) ;  /* 0x000000000024c947 */ /* 0x000fea0003800000 */
[----:B------:R-:W-:Y:S01]  /*66d0*/  ISETP.NE.U32.AND P3, PT, R76, RZ, PT ;  /* 0x000000ff4c00720c */ /* 0x000fe20003f65070 */
[----:B------:R-:W2:Y:S03]  /*66e0*/  LDCU.64 UR4, c[0x0][0x358] ;  /* 0x00006b00ff0477ac */ /* 0x000ea60008000a00 */
[----:B------:R-:W-:Y:S11]  /*66f0*/  ISETP.NE.AND.EX P3, PT, R77, RZ, PT, P3 ;  /* 0x000000ff4d00720c */ /* 0x000ff60003f65330 */
[----:B------:R-:W-:Y:S02]  /*6700*/  @!UPT UIADD3 URZ, UPT, UPT, URZ, URZ, URZ ;  /* 0x000000fffffff290 */ /* 0x000fe4000fffe0ff */
[----:B------:R-:W3:Y:S01]  /*6710*/  @P3 LDC.64 R2, c[0x0][0x8a8] ;  /* 0x00022a00ff023b82 */ /* 0x000ee20000000a00 */
[----:B-1----:R-:W-:Y:S04]  /*6720*/  @P3 IMAD R0, R78, UR36, RZ ;  /* 0x000000244e003c24 */ /* 0x002fe8000f8e02ff */
[----:B---3--:R-:W-:Y:S05]  /*6730*/  @P3 IMAD.WIDE R2, R0, 0x4, R2 ;  /* 0x0000000400023825 */ /* 0x008fea00078e0202 */
[----:B--2--5:R2:W5:Y:S02]  /*6740*/  @P3 LDG.E R38, desc[UR4][R2.64] ;  /* 0x0000000402263981 */ /* 0x024564000c1e1900 */
[----:B--2---:R-:W3:Y:S02]  /*6750*/  @!P3 LDC R38, c[0x0][0x8a0] ;  /* 0x00022800ff26bb82 */ /* 0x004ee40000000800 */
.L_x_111:
[----:B-----5:R-:W-:Y:S01]  /*6760*/  FSETP.NEU.AND P3, PT, R41, RZ, PT ;  /* 0x000000ff2900720b */ /* 0x020fe20003f6d000 */
[----:B------:R-:W-:Y:S01]  /*6770*/  BSSY B1, `(.L_x_112) ;  /* 0x0000039000017945 */ /* 0x000fe20003800000 */
[----:B------:R-:W-:Y:S01]  /*6780*/  SEL R3, RZ, 0xffffffff, P2 ;  /* 0xffffffffff037807 */ /* 0x000fe20001000000 */
[----:B------:R-:W-:Y:S01]  /*6790*/  IMAD.MOV.U32 R47, RZ, RZ, 0x1 ;  /* 0x00000001ff2f7424 */ /* 0x000fe200078e00ff */
[----:B------:R-:W-:Y:S01]  /*67a0*/  @P1 LOP3.LUT P2, RZ, R80, 0xff, RZ, 0xc0, !PT ;  /* 0x000000ff50ff1812 */ /* 0x000fe2000784c0ff */
[----:B------:R-:W-:Y:S01]  /*67b0*/  IMAD R39, R36, 0x80, R37 ;  /* 0x0000008024277824 */ /* 0x000fe200078e0225 */
[----:B------:R-:W-:Y:S01]  /*67c0*/  @P1 SEL R2, RZ, 0xffffffff, P3 ;  /* 0xffffffffff021807 */ /* 0x000fe20001800000 */
[----:B------:R-:W-:Y:S01]  /*67d0*/  IMAD R87, R94, -0x10, R92 ;  /* 0xfffffff05e577824 */ /* 0x000fe200078e025c */
[----:B------:R-:W-:Y:S01]  /*67e0*/  LOP3.LUT R90, R90, 0x1, RZ, 0x3c, !PT ;  /* 0x000000015a5a7812 */ /* 0x000fe200078e3cff */
[----:B------:R-:W-:Y:S01]  /*67f0*/  IMAD.MOV.U32 R46, RZ, RZ, RZ ;  /* 0x000000ffff2e7224 */ /* 0x000fe200078e00ff */
[----:B------:R-:W-:Y:S02]  /*6800*/  @P0 SEL R2, R3, R2, !P2 ;  /* 0x0000000203020207 */ /* 0x000fe40005000000 */
[----:B------:R-:W-:Y:S02]  /*6810*/  CS2R R74, SRZ ;  /* 0x00000000004a7805 */ /* 0x000fe4000001ff00 */
[----:B------:R-:W-:Y:S02]  /*6820*/  LEA R99, R36, UR44, 0x3 ;  /* 0x0000002c24637c11 */ /* 0x000fe4000f8e18ff */
[----:B------:R-:W-:Y:S02]  /*6830*/  CS2R R72, SRZ ;  /* 0x0000000000487805 */ /* 0x000fe4000001ff00 */
[----:B------:R-:W-:Y:S02]  /*6840*/  @P1 LOP3.LUT R2, R2, 0x1, RZ, 0xc0, !PT ;  /* 0x0000000102021812 */ /* 0x000fe400078ec0ff */
[----:B------:R-:W-:Y:S02]  /*6850*/  CS2R R66, SRZ ;  /* 0x0000000000427805 */ /* 0x000fe4000001ff00 */
[----:B-1----:R-:W-:Y:S02]  /*6860*/  SHF.L.U32 R0, R89, 0x1f, RZ ;  /* 0x0000001f59007819 */ /* 0x002fe400000006ff */
[----:B------:R-:W-:Y:S02]  /*6870*/  CS2R R64, SRZ ;  /* 0x0000000000407805 */ /* 0x000fe4000001ff00 */
[----:B------:R-:W-:Y:S02]  /*6880*/  ISETP.NE.U32.OR P5, PT, R2, 0x1, !P1 ;  /* 0x000000010200780c */ /* 0x000fe40004fa5470 */
[----:B------:R-:W-:Y:S02]  /*6890*/  CS2R R58, SRZ ;  /* 0x00000000003a7805 */ /* 0x000fe4000001ff00 */
[----:B------:R-:W-:Y:S02]  /*68a0*/  PLOP3.LUT P2, PT, PT, PT, UP1, 0x80, 0x8 ;  /* 0x000000000008781c */ /* 0x000fe40003f4f018 */
[----:B------:R-:W-:Y:S02]  /*68b0*/  CS2R R56, SRZ ;  /* 0x0000000000387805 */ /* 0x000fe4000001ff00 */
[----:B------:R-:W-:Y:S02]  /*68c0*/  LOP3.LUT P4, R85, R80, 0xff, RZ, 0xc0, !PT ;  /* 0x000000ff50557812 */ /* 0x000fe4000788c0ff */
[----:B------:R-:W-:Y:S02]  /*68d0*/  CS2R R50, SRZ ;  /* 0x0000000000327805 */ /* 0x000fe4000001ff00 */
[----:B------:R-:W-:Y:S02]  /*68e0*/  SEL R2, RZ, 0xffffffff, P3 ;  /* 0xffffffffff027807 */ /* 0x000fe40001800000 */
[----:B------:R-:W-:Y:S02]  /*68f0*/  CS2R R48, SRZ ;  /* 0x0000000000307805 */ /* 0x000fe4000001ff00 */
[----:B------:R-:W-:Y:S02]  /*6900*/  P2R R98, PR, RZ, 0x20 ;  /* 0x00000020ff627803 */ /* 0x000fe40000000000 */
[----:B------:R-:W-:Y:S02]  /*6910*/  @P5 SHF.L.U32 R4, R90, 0x1f, RZ ;  /* 0x0000001f5a045819 */ /* 0x000fe400000006ff */
[----:B------:R-:W-:Y:S02]  /*6920*/  @P2 SEL R2, R3, R2, !P4 ;  /* 0x0000000203022207 */ /* 0x000fe40006000000 */
[----:B------:R-:W1:Y:S02]  /*6930*/  @P5 SYNCS.PHASECHK.TRANS64.TRYWAIT P1, [UR44+0x40], R4 ;  /* 0x00004004ff0055a7 */ /* 0x000e64000802112c */
[----:B------:R-:W-:Y:S04]  /*6940*/  LOP3.LUT R2, R2, 0x1, RZ, 0xc0, !PT ;  /* 0x0000000102027812 */ /* 0x000fe800078ec0ff */
[----:B------:R-:W-:Y:S04]  /*6950*/  ISETP.NE.U32.AND P2, PT, R2, 0x1, PT ;  /* 0x000000010200780c */ /* 0x000fe80003f45070 */
[----:B------:R-:W-:Y:S01]  /*6960*/  P2R R60, PR, RZ, 0x4 ;  /* 0x00000004ff3c7803 */ /* 0x000fe20000000000 */
[----:B------:R2:W4:Y:S01]  /*6970*/  SYNCS.PHASECHK.TRANS64.TRYWAIT P0, [R99+URZ+0xb0], R0 ;  /* 0x0000b000630075a7 */ /* 0x00052200080011ff */
[----:B-1----:R-:W-:Y:S01]  /*6980*/  @P5 SEL R47, RZ, 0x1, !P1 ;  /* 0x00000001ff2f5807 */ /* 0x002fe20004800000 */
[----:B--2---:R-:W-:Y:S06]  /*6990*/  @!P5 BRA `(.L_x_113) ;  /* 0x000000000058d947 */ /* 0x004fec0003800000 */
[----:B------:R-:W-:Y:S01]  /*69a0*/  IMAD.MOV.U32 R75, RZ, RZ, RZ ;  /* 0x000000ffff4b7224 */ /* 0x000fe200078e00ff */
[----:B------:R-:W-:Y:S01]  /*69b0*/  ISETP.NE.AND P1, PT, R47, RZ, PT ;  /* 0x000000ff2f00720c */ /* 0x000fe20003f25270 */
[----:B------:R-:W-:Y:S01]  /*69c0*/  BSSY B0, `(.L_x_114) ;  /* 0x000000c000007945 */ /* 0x000fe20003800000 */
[----:B------:R-:W-:Y:S02]  /*69d0*/  CS2R R50, SRZ ;  /* 0x0000000000327805 */ /* 0x000fe4000001ff00 */
[----:B------:R-:W-:Y:S02]  /*69e0*/  CS2R R48, SRZ ;  /* 0x0000000000307805 */ /* 0x000fe4000001ff00 */
[----:B------:R-:W-:Y:S02]  /*69f0*/  CS2R R58, SRZ ;  /* 0x00000000003a7805 */ /* 0x000fe4000001ff00 */
[----:B------:R-:W-:Y:S02]  /*6a00*/  CS2R R56, SRZ ;  /* 0x0000000000387805 */ /* 0x000fe4000001ff00 */
[----:B------:R-:W-:Y:S02]  /*6a10*/  CS2R R66, SRZ ;  /* 0x0000000000427805 */ /* 0x000fe4000001ff00 */
[----:B------:R-:W-:Y:S02]  /*6a20*/  CS2R R64, SRZ ;  /* 0x0000000000407805 */ /* 0x000fe4000001ff00 */
[----:B------:R-:W-:Y:S01]  /*6a30*/  CS2R R72, SRZ ;  /* 0x0000000000487805 */ /* 0x000fe2000001ff00 */
[----:B------:R-:W-:Y:S06]  /*6a40*/  @P1 BRA `(.L_x_115) ;  /* 0x00000000000c1947 */ /* 0x000fec0003800000 */
[----:B------:R-:W-:Y:S04]  /*6a50*/  SHF.L.U32 R3, R90, 0x1f, RZ ;  /* 0x0000001f5a037819 */ /* 0x000fe800000006ff */
[----:B------:R-:W1:Y:S02]  /*6a60*/  SYNCS.PHASECHK.TRANS64.TRYWAIT P1, [UR44+0x40], R3 ;  /* 0x00004003ff0075a7 */ /* 0x000e64000802112c */
[----:B-1----:R-:W-:Y:S05]  /*6a70*/  @!P1 BRA `(.L_x_116) ;  /* 0x0000003c00c89947 */ /* 0x002fea0003800000 */
.L_x_115:
[----:B------:R-:W-:Y:S05]  /*6a80*/  BSYNC B0 ;  /* 0x0000000000007941 */ /* 0x000fea0003800000 */
.L_x_114:
[----:B------:R-:W-:Y:S01]  /*6a90*/  ISETP.NE.AND P1, PT, R60, RZ, PT ;  /* 0x000000ff3c00720c */ /* 0x000fe20003f25270 */
[----:B------:R-:W-:Y:S11]  /*6aa0*/  HFMA2 R46, -RZ, RZ, 0, 5.9604644775390625e-08 ;  /* 0x00000001ff2e7431 */ /* 0x000ff600000001ff */
[----:B------:R-:W-:Y:S01]  /*6ab0*/  @!UPT UIADD3 URZ, UPT, UPT, URZ, URZ, URZ ;  /* 0x000000fffffff290 */ /* 0x000fe2000fffe0ff */
[----:B------:R2:W1:Y:S04]  /*6ac0*/  @P1 LDS.128 R48, [R93] ;  /* 0x000000005d301984 */ /* 0x0004680000000c00 */
[----:B------:R2:W1:Y:S04]  /*6ad0*/  @P1 LDS.128 R56, [R92+0x10] ;  /* 0x000010005c381984 */ /* 0x0004680000000c00 */
[----:B------:R2:W1:Y:S04]  /*6ae0*/  @P1 LDS.128 R64, [R91+0x20] ;  /* 0x000020005b401984 */ /* 0x0004680000000c00 */
[----:B------:R2:W1:Y:S02]  /*6af0*/  @P1 LDS.128 R72, [R87+0x30] ;  /* 0x0000300057481984 */ /* 0x0004640000000c00 */
.L_x_113:
[----:B------:R-:W-:Y:S05]  /*6b00*/  BSYNC B1 ;  /* 0x0000000000017941 */ /* 0x000fea0003800000 */
.L_x_112:
[----:B-1----:R-:W-:Y:S04]  /*6b10*/  SHF.R.U32.HI R2, RZ, 0x15, R39 ;  /* 0x00000015ff027819 */ /* 0x002fe80000011627 */
[----:B------:R-:W-:Y:S01]  /*6b20*/  LOP3.LUT P1, RZ, R2, 0x3, R81, 0x48, !PT ;  /* 0x0000000302ff7812 */ /* 0x000fe20007824851 */
[----:B------:R-:W-:Y:S01]  /*6b30*/  @!UPT UIADD3 URZ, UPT, UPT, URZ, URZ, URZ ;  /* 0x000000fffffff290 */ /* 0x000fe2000fffe0ff */
[----:B----4-:R-:W-:Y:S11]  /*6b40*/  @P0 BRA `(.L_x_117) ;  /* 0x0000000000080947 */ /* 0x010ff60003800000 */
[----:B------:R-:W1:Y:S02]  /*6b50*/  SYNCS.PHASECHK.TRANS64.TRYWAIT P0, [R99+URZ+0xb0], R0 ;  /* 0x0000b000630075a7 */ /* 0x000e6400080011ff */
[----:B-1----:R-:W-:Y:S05]  /*6b60*/  @!P0 BRA `(.L_x_118) ;  /* 0x0000003c00a48947 */ /* 0x002fea0003800000 */
.L_x_117:
[----:B------:R-:W-:Y:S05]  /*6b70*/  @!P1 BRA `(.L_x_119) ;  /* 0x0000000000409947 */ /* 0x000fea0003800000 */
[----:B------:R-:W4:Y:S01]  /*6b80*/  LDCU.64 UR8, c[0x4][0x70] ;  /* 0x01000e00ff0877ac */ /* 0x000f220008000a00 */
[----:B------:R-:W-:Y:S01]  /*6b90*/  MOV R3, 0x0 ;  /* 0x0000000000037802 */ /* 0x000fe20000000f00 */
[----:B------:R-:W-:Y:S02]  /*6ba0*/  HFMA2 R12, -RZ, RZ, 0, 5.9604644775390625e-08 ;  /* 0x00000001ff0c7431 */ /* 0x000fe400000001ff */
[----:B------:R-:W-:Y:S02]  /*6bb0*/  IMAD.MOV.U32 R8, RZ, RZ, 0x192 ;  /* 0x00000192ff087424 */ /* 0x000fe400078e00ff */
[----:B------:R-:W-:Y:S01]  /*6bc0*/  IMAD.MOV.U32 R13, RZ, RZ, RZ ;  /* 0x000000ffff0d7224 */ /* 0x000fe200078e00ff */
[----:B------:R-:W5:Y:S01]  /*6bd0*/  LDCU.64 UR6, c[0x4][0x78] ;  /* 0x01000f00ff0677ac */ /* 0x000f620008000a00 */
[----:B------:R-:W1:Y:S01]  /*6be0*/  LDC.64 R2, c[0x4][R3] ;  /* 0x0100000003027b82 */ /* 0x000e620000000a00 */
[----:B------:R-:W2:Y:S01]  /*6bf0*/  LDCU.64 UR4, c[0x4][0x10] ;  /* 0x01000200ff0477ac */ /* 0x000ea20008000a00 */
[----:B----4-:R-:W-:Y:S01]  /*6c00*/  MOV R5, UR9 ;  /* 0x0000000900057c02 */ /* 0x010fe20008000f00 */
[----:B------:R-:W-:Y:S01]  /*6c10*/  IMAD.U32 R4, RZ, RZ, UR8 ;  /* 0x00000008ff047e24 */ /* 0x000fe2000f8e00ff */
[----:B-----5:R-:W-:Y:S01]  /*6c20*/  MOV R7, UR7 ;  /* 0x0000000700077c02 */ /* 0x020fe20008000f00 */
[----:B------:R-:W-:Y:S01]  /*6c30*/  IMAD.U32 R6, RZ, RZ, UR6 ;  /* 0x00000006ff067e24 */ /* 0x000fe2000f8e00ff */
[----:B--2---:R-:W-:Y:S01]  /*6c40*/  MOV R11, UR5 ;  /* 0x00000005000b7c02 */ /* 0x004fe20008000f00 */
[----:B------:R-:W-:Y:S02]  /*6c50*/  IMAD.U32 R10, RZ, RZ, UR4 ;  /* 0x00000004ff0a7e24 */ /* 0x000fe4000f8e00ff */
[----:B------:R-:W-:Y:S07]  /*6c60*/  LEPC R20, `(.L_x_119) ;  /* 0x000000001014794e */ /* 0x000fee0000000000 */
[----:B-1-3--:R-:W-:Y:S05]  /*6c70*/  CALL.ABS.NOINC R2 ;  /* 0x0000000002007343 */ /* 0x00afea0003c00000 */
.L_x_119:
[C---:B------:R-:W-:Y:S01]  /*6c80*/  SHF.L.U32 R40, R48.reuse, 0x10, RZ ;  /* 0x0000001030287819 */ /* 0x040fe200000006ff */
[----:B------:R-:W-:Y:S05]  /*6c90*/  WARPSYNC.ALL ;  /* 0x0000000000007948 */ /* 0x000fea0003800000 */
[----:B------:R-:W-:Y:S01]  /*6ca0*/  R2UR UR4, R39 ;  /* 0x00000000270472ca */ /* 0x000fe200000e0000 */
[----:B------:R-:W-:Y:S01]  /*6cb0*/  BSSY.RECONVERGENT B0, `(.L_x_120) ;  /* 0x0000088000007945 */ /* 0x000fe20003800200 */
[----:B------:R-:W-:Y:S02]  /*6cc0*/  LOP3.LUT R43, R48, 0xffff0000, RZ, 0xc0, !PT ;  /* 0xffff0000302b7812 */ /* 0x000fe400078ec0ff */
[----:B------:R-:W-:Y:S02]  /*6cd0*/  SHF.L.U32 R42, R49, 0x10, RZ ;  /* 0x00000010312a7819 */ /* 0x000fe400000006ff */
[----:B------:R-:W-:Y:S02]  /*6ce0*/  SHF.L.U32 R45, R51, 0x10, RZ ;  /* 0x00000010332d7819 */ /* 0x000fe400000006ff */
[----:B------:R-:W-:Y:S02]  /*6cf0*/  LOP3.LUT R44, R75, 0xffff0000, RZ, 0xc0, !PT ;  /* 0xffff00004b2c7812 */ /* 0x000fe400078ec0ff */
[----:B------:R-:W-:Y:S03]  /*6d00*/  ISETP.NE.AND P0, PT, R95, RZ, PT ;  /* 0x000000ff5f00720c */ /* 0x000fe60003f05270 */
[----:B------:R-:W1:Y:S02]  /*6d10*/  LDTM.x32 R4, tmem[UR4] ;  /* 0x00000004000479ee */ /* 0x000e6400082c0000 */
[C---:B-1-3--:R-:W-:Y:S01]  /*6d20*/  FMUL R0, R38.reuse, R4 ;  /* 0x0000000426007220 */ /* 0x04afe20000400000 */
[C---:B------:R-:W-:Y:S01]  /*6d30*/  FMUL R2, R38.reuse, R5 ;  /* 0x0000000526027220 */ /* 0x040fe20000400000 */
[C---:B------:R-:W-:Y:S01]  /*6d40*/  FMUL R3, R38.reuse, R6 ;  /* 0x0000000626037220 */ /* 0x040fe20000400000 */
[----:B------:R-:W-:Y:S01]  /*6d50*/  FMUL R7, R38, R7 ;  /* 0x0000000726077220 */ /* 0x000fe20000400000 */
[----:B------:R-:W-:Y:S01]  /*6d60*/  FFMA R0, R41, R40, R0 ;  /* 0x0000002829007223 */ /* 0x000fe20000000000 */
[----:B------:R-:W-:Y:S01]  /*6d70*/  LOP3.LUT R40, R49, 0xffff0000, RZ, 0xc0, !PT ;  /* 0xffff000031287812 */ /* 0x000fe200078ec0ff */
[C---:B------:R-:W-:Y:S01]  /*6d80*/  FFMA R2, R41.reuse, R43, R2 ;  /* 0x0000002b29027223 */ /* 0x040fe20000000002 */
[C---:B------:R-:W-:Y:S01]  /*6d90*/  SHF.L.U32 R43, R50.reuse, 0x10, RZ ;  /* 0x00000010322b7819 */ /* 0x040fe200000006ff */
[C---:B------:R-:W-:Y:S01]  /*6da0*/  FFMA R3, R41.reuse, R42, R3 ;  /* 0x0000002a29037223 */ /* 0x040fe20000000003 */
[----:B------:R-:W-:Y:S01]  /*6db0*/  LOP3.LUT R42, R50, 0xffff0000, RZ, 0xc0, !PT ;  /* 0xffff0000322a7812 */ /* 0x000fe200078ec0ff */
[----:B------:R-:W-:Y:S01]  /*6dc0*/  FMUL R4, R38, R8 ;  /* 0x0000000826047220 */ /* 0x000fe20000400000 */
[----:B------:R-:W-:Y:S01]  /*6dd0*/  F2FP.BF16.F32.PACK_AB R52, R2, R0 ;  /* 0x000000000234723e */ /* 0x000fe200000010ff */
[----:B------:R-:W-:Y:S01]  /*6de0*/  FFMA R7, R41, R40, R7 ;  /* 0x0000002829077223 */ /* 0x000fe20000000007 */
[----:B------:R-:W-:Y:S01]  /*6df0*/  LOP3.LUT R40, R51, 0xffff0000, RZ, 0xc0, !PT ;  /* 0xffff000033287812 */ /* 0x000fe200078ec0ff */
[C---:B------:R-:W-:Y:S01]  /*6e00*/  FMUL R5, R38.reuse, R9 ;  /* 0x0000000926057220 */ /* 0x040fe20000400000 */
[C---:B------:R-:W-:Y:S01]  /*6e10*/  FMUL R6, R38.reuse, R10 ;  /* 0x0000000a26067220 */ /* 0x040fe20000400000 */
[----:B------:R-:W-:Y:S01]  /*6e20*/  FMUL R11, R38, R11 ;  /* 0x0000000b260b7220 */ /* 0x000fe20000400000 */
[----:B------:R-:W-:Y:S01]  /*6e30*/  F2FP.BF16.F32.PACK_AB R53, R7, R3 ;  /* 0x000000030735723e */ /* 0x000fe200000010ff */
[C---:B------:R-:W-:Y:S01]  /*6e40*/  FFMA R4, R41.reuse, R43, R4 ;  /* 0x0000002b29047223 */ /* 0x040fe20000000004 */
[C---:B------:R-:W-:Y:S01]  /*6e50*/  SHF.L.U32 R43, R56.reuse, 0x10, RZ ;  /* 0x00000010382b7819 */ /* 0x040fe200000006ff */
[----:B------:R-:W-:Y:S01]  /*6e60*/  FFMA R5, R41, R42, R5 ;  /* 0x0000002a29057223 */ /* 0x000fe20000000005 */
[----:B------:R-:W-:Y:S01]  /*6e70*/  LOP3.LUT R42, R57, 0xffff0000, RZ, 0xc0, !PT ;  /* 0xffff0000392a7812 */ /* 0x000fe200078ec0ff */
[----:B------:R-:W-:Y:S01]  /*6e80*/  FFMA R6, R41, R45, R6 ;  /* 0x0000002d29067223 */ /* 0x000fe20000000006 */
[----:B------:R-:W-:Y:S01]  /*6e90*/  SHF.L.U32 R45, R57, 0x10, RZ ;  /* 0x00000010392d7819 */ /* 0x000fe200000006ff */
[----:B------:R-:W-:Y:S01]  /*6ea0*/  FFMA R11, R41, R40, R11 ;  /* 0x00000028290b7223 */ /* 0x000fe2000000000b */
[----:B------:R-:W-:Y:S01]  /*6eb0*/  LOP3.LUT R40, R56, 0xffff0000, RZ, 0xc0, !PT ;  /* 0xffff000038287812 */ /* 0x000fe200078ec0ff */
[C---:B------:R-:W-:Y:S01]  /*6ec0*/  FMUL R8, R38.reuse, R12 ;  /* 0x0000000c26087220 */ /* 0x040fe20000400000 */
[----:B------:R-:W-:Y:S01]  /*6ed0*/  F2FP.BF16.F32.PACK_AB R54, R5, R4 ;  /* 0x000000040536723e */ /* 0x000fe200000010ff */
[C---:B------:R-:W-:Y:S01]  /*6ee0*/  FMUL R9, R38.reuse, R13 ;  /* 0x0000000d26097220 */ /* 0x040fe20000400000 */
[----:B------:R-:W-:Y:S01]  /*6ef0*/  F2FP.BF16.F32.PACK_AB R55, R11, R6 ;  /* 0x000000060b37723e */ /* 0x000fe200000010ff */
[C---:B------:R-:W-:Y:S01]  /*6f00*/  FMUL R10, R38.reuse, R14 ;  /* 0x0000000e260a7220 */ /* 0x040fe20000400000 */
[----:B------:R-:W-:Y:S01]  /*6f10*/  FMUL R15, R38, R15 ;  /* 0x0000000f260f7220 */ /* 0x000fe20000400000 */
[----:B------:R-:W-:Y:S01]  /*6f20*/  FFMA R8, R41, R43, R8 ;  /* 0x0000002b29087223 */ /* 0x000fe20000000008 */
[----:B------:R-:W-:Y:S01]  /*6f30*/  SHF.L.U32 R43, R59, 0x10, RZ ;  /* 0x000000103b2b7819 */ /* 0x000fe200000006ff */
[C---:B------:R-:W-:Y:S01]  /*6f40*/  FFMA R9, R41.reuse, R40, R9 ;  /* 0x0000002829097223 */ /* 0x040fe20000000009 */
[C---:B------:R-:W-:Y:S01]  /*6f50*/  SHF.L.U32 R40, R58.reuse, 0x10, RZ ;  /* 0x000000103a287819 */ /* 0x040fe200000006ff */
        /* <DEDUP_REMOVED lines=8> */
[----:B------:R-:W-:Y:S01]  /*6fe0*/  FMUL R14, R38, R18 ;  /* 0x00000012260e7220 */ /* 0x000fe20000400000 */
[----:B------:R-:W-:Y:S01]  /*6ff0*/  FFMA R12, R41, R40, R12 ;  /* 0x00000028290c7223 */ /* 0x000fe2000000000c */
[----:B------:R-:W-:Y:S01]  /*7000*/  LOP3.LUT R40, R59, 0xffff0000, RZ, 0xc0, !PT ;  /* 0xffff00003b287812 */ /* 0x000fe200078ec0ff */
[C---:B------:R-:W-:Y:S01]  /*7010*/  FFMA R13, R41.reuse, R42, R13 ;  /* 0x0000002a290d7223 */ /* 0x040fe2000000000d */
[----:B------:R-:W-:Y:S01]  /*7020*/  LOP3.LUT R42, R64, 0xffff0000, RZ, 0xc0, !PT ;  /* 0xffff0000402a7812 */ /* 0x000fe200078ec0ff */
[----:B------:R-:W-:Y:S01]  /*7030*/  FMUL R19, R38, R19 ;  /* 0x0000001326137220 */ /* 0x000fe20000400000 */
[----:B------:R-:W-:Y:S01]  /*7040*/  FFMA R14, R41, R43, R14 ;  /* 0x0000002b290e7223 */ /* 0x000fe2000000000e */
[----:B------:R-:W-:Y:S01]  /*7050*/  SHF.L.U32 R43, R64, 0x10, RZ ;  /* 0x00000010402b7819 */ /* 0x000fe200000006ff */
[----:B------:R1:W-:Y:S01]  /*7060*/  STS.128 [R93], R52 ;  /* 0x000000345d007388 */ /* 0x0003e20000000c00 */
[----:B------:R-:W-:Y:S01]  /*7070*/  F2FP.BF16.F32.PACK_AB R70, R13, R12 ;  /* 0x0000000c0d46723e */ /* 0x000fe200000010ff */
[C---:B------:R-:W-:Y:S01]  /*7080*/  FMUL R16, R38.reuse, R20 ;  /* 0x0000001426107220 */ /* 0x040fe20000400000 */
        /* <DEDUP_REMOVED lines=8> */
[C---:B------:R-:W-:Y:S01]  /*7110*/  FFMA R17, R41.reuse, R42, R17 ;  /* 0x0000002a29117223 */ /* 0x040fe20000000011 */
[----:B------:R-:W-:Y:S01]  /*7120*/  FFMA R18, R41, R45, R18 ;  /* 0x0000002d29127223 */ /* 0x000fe20000000012 */
[----:B------:R1:W-:Y:S01]  /*7130*/  STS.128 [R92+0x10], R68 ;  /* 0x000010445c007388 */ /* 0x0003e20000000c00 */
[----:B------:R-:W-:Y:S01]  /*7140*/  SHF.L.U32 R45, R67, 0x10, RZ ;  /* 0x00000010432d7819 */ /* 0x000fe200000006ff */
[----:B------:R-:W-:Y:S01]  /*7150*/  FFMA R23, R41, R40, R23 ;  /* 0x0000002829177223 */ /* 0x000fe20000000017 */
[----:B------:R-:W-:Y:S01]  /*7160*/  LOP3.LUT R40, R66, 0xffff0000, RZ, 0xc0, !PT ;  /* 0xffff000042287812 */ /* 0x000fe200078ec0ff */
[C---:B------:R-:W-:Y:S01]  /*7170*/  FMUL R20, R38.reuse, R24 ;  /* 0x0000001826147220 */ /* 0x040fe20000400000 */
[----:B------:R-:W-:Y:S01]  /*7180*/  LOP3.LUT R42, R67, 0xffff0000, RZ, 0xc0, !PT ;  /* 0xffff0000432a7812 */ /* 0x000fe200078ec0ff */
[C---:B------:R-:W-:Y:S01]  /*7190*/  FMUL R21, R38.reuse, R25 ;  /* 0x0000001926157220 */ /* 0x040fe20000400000 */
[----:B------:R-:W-:Y:S01]  /*71a0*/  F2FP.BF16.F32.PACK_AB R100, R17, R16 ;  /* 0x000000101164723e */ /* 0x000fe200000010ff */
[C---:B------:R-:W-:Y:S01]  /*71b0*/  FMUL R22, R38.reuse, R26 ;  /* 0x0000001a26167220 */ /* 0x040fe20000400000 */
[----:B------:R-:W-:Y:S01]  /*71c0*/  FMUL R27, R38, R27 ;  /* 0x0000001b261b7220 */ /* 0x000fe20000400000 */
[C---:B------:R-:W-:Y:S01]  /*71d0*/  FFMA R20, R41.reuse, R43, R20 ;  /* 0x0000002b29147223 */ /* 0x040fe20000000014 */
[C---:B------:R-:W-:Y:S01]  /*71e0*/  FFMA R21, R41.reuse, R40, R21 ;  /* 0x0000002829157223 */ /* 0x040fe20000000015 */
[C---:B------:R-:W-:Y:S01]  /*71f0*/  FFMA R22, R41.reuse, R45, R22 ;  /* 0x0000002d29167223 */ /* 0x040fe20000000016 */
[----:B------:R-:W-:Y:S01]  /*7200*/  FFMA R27, R41, R42, R27 ;  /* 0x0000002a291b7223 */ /* 0x000fe2000000001b */
[----:B------:R-:W-:Y:S01]  /*7210*/  SHF.L.U32 R40, R72, 0x10, RZ ;  /* 0x0000001048287819 */ /* 0x000fe200000006ff */
[----:B------:R-:W-:Y:S01]  /*7220*/  FMUL R24, R38, R28 ;  /* 0x0000001c26187220 */ /* 0x000fe20000400000 */
[----:B------:R-:W-:Y:S01]  /*7230*/  LOP3.LUT R42, R72, 0xffff0000, RZ, 0xc0, !PT ;  /* 0xffff0000482a7812 */ /* 0x000fe200078ec0ff */
[C---:B------:R-:W-:Y:S01]  /*7240*/  FMUL R25, R38.reuse, R29 ;  /* 0x0000001d26197220 */ /* 0x040fe20000400000 */
[----:B------:R-:W-:Y:S01]  /*7250*/  SHF.L.U32 R43, R73, 0x10, RZ ;  /* 0x00000010492b7819 */ /* 0x000fe200000006ff */
[C---:B------:R-:W-:Y:S01]  /*7260*/  FMUL R26, R38.reuse, R30 ;  /* 0x0000001e261a7220 */ /* 0x040fe20000400000 */
[C---:B------:R-:W-:Y:S01]  /*7270*/  FFMA R24, R41.reuse, R40, R24 ;  /* 0x0000002829187223 */ /* 0x040fe20000000018 */
[----:B------:R-:W-:Y:S01]  /*7280*/  FFMA R25, R41, R42, R25 ;  /* 0x0000002a29197223 */ /* 0x000fe20000000019 */
[----:B------:R-:W-:Y:S01]  /*7290*/  LOP3.LUT R40, R73, 0xffff0000, RZ, 0xc0, !PT ;  /* 0xffff000049287812 */ /* 0x000fe200078ec0ff */
[----:B------:R-:W-:Y:S01]  /*72a0*/  FFMA R26, R41, R43, R26 ;  /* 0x0000002b291a7223 */ /* 0x000fe2000000001a */
[----:B------:R-:W-:Y:S01]  /*72b0*/  FMUL R31, R38, R31 ;  /* 0x0000001f261f7220 */ /* 0x000fe20000400000 */
[----:B------:R-:W-:Y:S01]  /*72c0*/  SHF.L.U32 R43, R74, 0x10, RZ ;  /* 0x000000104a2b7819 */ /* 0x000fe200000006ff */
[----:B------:R-:W-:Y:S01]  /*72d0*/  FMUL R28, R38, R32 ;  /* 0x00000020261c7220 */ /* 0x000fe20000400000 */
[----:B------:R-:W-:Y:S01]  /*72e0*/  LOP3.LUT R42, R74, 0xffff0000, RZ, 0xc0, !PT ;  /* 0xffff00004a2a7812 */ /* 0x000fe200078ec0ff */
[C---:B------:R-:W-:Y:S01]  /*72f0*/  FMUL R29, R38.reuse, R33 ;  /* 0x00000021261d7220 */ /* 0x040fe20000400000 */
[----:B------:R-:W-:Y:S01]  /*7300*/  SHF.L.U32 R45, R75, 0x10, RZ ;  /* 0x000000104b2d7819 */ /* 0x000fe200000006ff */
[C---:B------:R-:W-:Y:S01]  /*7310*/  FMUL R30, R38.reuse, R34 ;  /* 0x00000022261e7220 */ /* 0x040fe20000400000 */
[----:B------:R-:W-:Y:S01]  /*7320*/  FFMA R31, R41, R40, R31 ;  /* 0x00000028291f7223 */ /* 0x000fe2000000001f */
[----:B------:R-:W-:Y:S01]  /*7330*/  FMUL R35, R38, R35 ;  /* 0x0000002326237220 */ /* 0x000fe20000400000 */
[----:B------:R-:W-:Y:S01]  /*7340*/  F2FP.BF16.F32.PACK_AB R101, R23, R18 ;  /* 0x000000121765723e */ /* 0x000fe200000010ff */
[----:B------:R-:W-:Y:S01]  /*7350*/  FFMA R28, R41, R43, R28 ;  /* 0x0000002b291c7223 */ /* 0x000fe2000000001c */
[----:B------:R-:W-:Y:S01]  /*7360*/  F2FP.BF16.F32.PACK_AB R102, R21, R20 ;  /* 0x000000141566723e */ /* 0x000fe200000010ff */
[----:B------:R-:W-:Y:S01]  /*7370*/  FFMA R29, R41, R42, R29 ;  /* 0x0000002a291d7223 */ /* 0x000fe2000000001d */
[----:B------:R-:W-:Y:S01]  /*7380*/  F2FP.BF16.F32.PACK_AB R103, R27, R22 ;  /* 0x000000161b67723e */ /* 0x000fe200000010ff */
[C---:B------:R-:W-:Y:S01]  /*7390*/  FFMA R30, R41.reuse, R45, R30 ;  /* 0x0000002d291e7223 */ /* 0x040fe2000000001e */
[----:B------:R-:W-:Y:S01]  /*73a0*/  FFMA R35, R41, R44, R35 ;  /* 0x0000002c29237223 */ /* 0x000fe20000000023 */
[----:B------:R-:W-:Y:S02]  /*73b0*/  F2FP.BF16.F32.PACK_AB R104, R25, R24 ;  /* 0x000000181968723e */ /* 0x000fe400000010ff */
[----:B------:R1:W-:Y:S01]  /*73c0*/  STS.128 [R91+0x20], R100 ;  /* 0x000020645b007388 */ /* 0x0003e20000000c00 */
[----:B------:R-:W-:Y:S02]  /*73d0*/  F2FP.BF16.F32.PACK_AB R105, R31, R26 ;  /* 0x0000001a1f69723e */ /* 0x000fe400000010ff */
[----:B------:R-:W-:Y:S02]  /*73e0*/  F2FP.BF16.F32.PACK_AB R106, R29, R28 ;  /* 0x0000001c1d6a723e */ /* 0x000fe400000010ff */
[----:B------:R-:W-:Y:S05]  /*73f0*/  F2FP.BF16.F32.PACK_AB R107, R35, R30 ;  /* 0x0000001e236b723e */ /* 0x000fea00000010ff */
[----:B------:R1:W-:Y:S01]  /*7400*/  STS.128 [R87+0x30], R104 ;  /* 0x0000306857007388 */ /* 0x0003e20000000c00 */
[----:B------:R-:W-:Y:S01]  /*7410*/  @!PT LDS RZ, [RZ] ;  /* 0x00000000fffff984 */ /* 0x000fe20000000800 */
[----:B------:R-:W-:Y:S01]  /*7420*/  @!PT LDS RZ, [RZ] ;  /* 0x00000000fffff984 */ /* 0x000fe20000000800 */
[----:B------:R-:W-:Y:S01]  /*7430*/  @!PT LDS RZ, [RZ] ;  /* 0x00000000fffff984 */ /* 0x000fe20000000800 */
[----:B------:R-:W-:Y:S01]  /*7440*/  @!PT LDS RZ, [RZ] ;  /* 0x00000000fffff984 */ /* 0x000fe20000000800 */
[----:B------:R3:W-:Y:S07]  /*7450*/  MEMBAR.ALL.CTA ;  /* 0x0000000000007992 */ /* 0x0007ee0000008000 */
[----:B---3--:R-:W3:Y:S02]  /*7460*/  FENCE.VIEW.ASYNC.S ;  /* 0x00000000000073c6 */ /* 0x008ee40000000000 */
[----:B---3--:R-:W-:Y:S06]  /*7470*/  BAR.SYNC.DEFER_BLOCKING 0x1, 0x80 ;  /* 0x0042000000007b1d */ /* 0x008fec0000010000 */
[----:B------:R-:W-:Y:S05]  /*7480*/  @P0 BRA `(.L_x_121) ;  /* 0x0000000000280947 */ /* 0x000fea0003800000 */
[----:B------:R-:W3:Y:S01]  /*7490*/  LDCU.64 UR6, c[0x0][0x348] ;  /* 0x00006900ff0677ac */ /* 0x000ee20008000a00 */
[----:B------:R-:W-:Y:S01]  /*74a0*/  UIADD3 UR4, UPT, UPT, UR44, 0x200, URZ ;  /* 0x000002002c047890 */ /* 0x000fe2000fffe0ff */
[----:B------:R-:W-:Y:S05]  /*74b0*/  UMOV UR51, UR36 ;  /* 0x0000002400337c82 */ /* 0x000fea0008000000 */
[----:B------:R-:W-:Y:S04]  /*74c0*/  MOV R84, UR4 ;  /* 0x0000000400547c02 */ /* 0x000fe80008000f00 */
[----:B------:R-:W-:Y:S01]  /*74d0*/  R2UR UR48, R84 ;  /* 0x00000000543072ca */ /* 0x000fe200000e0000 */
[----:B---3--:R-:W-:Y:S04]  /*74e0*/  UIADD3 UR4, UP0, UPT, UR6, 0x680, URZ ;  /* 0x0000068006047890 */ /* 0x008fe8000ff1e0ff */
[----:B------:R-:W-:Y:S09]  /*74f0*/  UIADD3.X UR5, UPT, UPT, URZ, UR7, URZ, UP0, !UPT ;  /* 0x00000007ff057290 */ /* 0x000ff200087fe4ff */
[----:B------:R3:W-:Y:S01]  /*7500*/  UTMASTG.3D [UR48], [UR4] ;  /* 0x00000030040073b5 */ /* 0x0007e20008010000 */
[----:B------:R0:W-:Y:S01]  /*7510*/  UTMACMDFLUSH ;  /* 0x00000000000079b7 */ /* 0x0001e20000000000 */
[----:B---3--:R-:W-:Y:S04]  /*7520*/  DEPBAR.LE SB0, 0x1 ;  /* 0x000080400000791a */ /* 0x008fe80000000000 */
.L_x_121:
[----:B------:R-:W-:Y:S05]  /*7530*/  BSYNC.RECONVERGENT B0 ;  /* 0x0000000000007941 */ /* 0x000fea0003800200 */
.L_x_120:
[----:B------:R-:W-:Y:S01]  /*7540*/  BAR.SYNC.DEFER_BLOCKING 0x1, 0x80 ;  /* 0x0042000000007b1d */ /* 0x000fe20000010000 */
[----:B------:R-:W-:Y:S01]  /*7550*/  ISETP.NE.AND P1, PT, R98, RZ, PT ;  /* 0x000000ff6200720c */ /* 0x000fe20003f25270 */
[----:B------:R-:W-:Y:S01]  /*7560*/  UISETP.NE.AND UP0, UPT, UR52, URZ, UPT ;  /* 0x000000ff3400728c */ /* 0x000fe2000bf05270 */
[----:B------:R-:W-:Y:S11]  /*7570*/  LEA R3, R46, UR44, 0x3 ;  /* 0x0000002c2e037c11 */ /* 0x000ff6000f8e18ff */
[----:B------:R-:W-:Y:S01]  /*7580*/  @P1 SHF.L.U32 R2, R90, 0x1f, RZ ;  /* 0x0000001f5a021819 */ /* 0x000fe200000006ff */
[----:B------:R-:W-:Y:S06]  /*7590*/  BRA.U !UP0, `(.L_x_122) ;  /* 0x0000000108247547 */ /* 0x000fec000b800000 */
[----:B------:R-:W-:Y:S01]  /*75a0*/  IMAD.U32 R5, RZ, RZ, UR46 ;  /* 0x0000002eff057e24 */ /* 0x000fe2000f8e00ff */
[----:B------:R-:W-:Y:S01]  /*75b0*/  MOV R0, UR47 ;  /* 0x0000002f00007c02 */ /* 0x000fe20008000f00 */
[----:B------:R-:W-:Y:S03]  /*75c0*/  UIADD3 UR4, UPT, UPT, UR46, 0x1, URZ ;  /* 0x000000012e047890 */ /* 0x000fe6000fffe0ff */
[----:B------:R-:W-:Y:S01]  /*75d0*/  @P1 LEA R5, R5, UR44, 0x3 ;  /* 0x0000002c05051c11 */ /* 0x000fe2000f8e18ff */
[----:B------:R-:W-:Y:S04]  /*75e0*/  UISETP.NE.AND UP0, UPT, UR4, 0x4, UPT ;  /* 0x000000040400788c */ /* 0x000fe8000bf05270 */
[----:B------:R-:W-:Y:S01]  /*75f0*/  @P1 VIADD R5, R5, 0x60 ;  /* 0x0000006005051836 */ /* 0x000fe20000000000 */
[----:B------:R-:W-:Y:S04]  /*7600*/  USEL UR46, UR4, URZ, UP0 ;  /* 0x000000ff042e7287 */ /* 0x000fe80008000000 */
[----:B------:R-:W-:Y:S04]  /*7610*/  @P1 PRMT R0, R0, 0x654, R5 ;  /* 0x0000065400001816 */ /* 0x000fe80000000005 */
[----:B------:R3:W-:Y:S04]  /*7620*/  @P1 SYNCS.ARRIVE.TRANS64.RED.A1T0 RZ, [R0+URZ], RZ ;  /* 0x000000ff00ff19a7 */ /* 0x0007e800081004ff */
.L_x_122:
[----:B------:R-:W4:Y:S01]  /*7630*/  @P1 SYNCS.PHASECHK.TRANS64.TRYWAIT P0, [R3+URZ+0x40], R2 ;  /* 0x00004002030015a7 */ /* 0x000f2200080011ff */
[----:B------:R-:W-:Y:S01]  /*7640*/  BSSY B1, `(.L_x_123) ;  /* 0x0000016000017945 */ /* 0x000fe20003800000 */
[----:B----4-:R-:W-:Y:S03]  /*7650*/  @P1 SEL R47, RZ, 0x1, !P0 ;  /* 0x00000001ff2f1807 */ /* 0x010fe60004000000 */
[----:B------:R-:W-:Y:S05]  /*7660*/  @!P1 BRA `(.L_x_124) ;  /* 0x00000000004c9947 */ /* 0x000fea0003800000 */
[----:B------:R-:W-:Y:S01]  /*7670*/  ISETP.NE.AND P0, PT, R47, RZ, PT ;  /* 0x000000ff2f00720c */ /* 0x000fe20003f05270 */
[----:B------:R-:W-:Y:S01]  /*7680*/  BSSY B0, `(.L_x_125) ;  /* 0x000000b000007945 */ /* 0x000fe20003800000 */
[----:B------:R-:W-:Y:S11]  /*7690*/  ISETP.NE.AND P1, PT, R60, RZ, PT ;  /* 0x000000ff3c00720c */ /* 0x000ff60003f25270 */
[----:B------:R-:W-:Y:S02]  /*76a0*/  @!UPT UIADD3 URZ, UPT, UPT, URZ, URZ, URZ ;  /* 0x000000fffffff290 */ /* 0x000fe4000fffe0ff */
[C---:B------:R-:W-:Y:S01]  /*76b0*/  @P1 IMAD R6, R46.reuse, 0x2000, R93 ;  /* 0x000020002e061824 */ /* 0x040fe200078e025d */
[C---:B------:R-:W-:Y:S01]  /*76c0*/  @P1 LEA R4, R46.reuse, R91, 0xd ;  /* 0x0000005b2e041211 */ /* 0x040fe200078e68ff */
[C---:B------:R-:W-:Y:S02]  /*76d0*/  @P1 IMAD R5, R46.reuse, 0x2000, R92 ;  /* 0x000020002e051824 */ /* 0x040fe400078e025c */
[----:B------:R-:W-:Y:S01]  /*76e0*/  @P1 IMAD R2, R46, 0x2000, R87 ;  /* 0x000020002e021824 */ /* 0x000fe200078e0257 */
[----:B------:R-:W-:Y:S06]  /*76f0*/  @P0 BRA `(.L_x_126) ;  /* 0x00000000000c0947 */ /* 0x000fec0003800000 */
[----:B---3--:R-:W-:Y:S04]  /*7700*/  SHF.L.U32 R0, R90, 0x1f, RZ ;  /* 0x0000001f5a007819 */ /* 0x008fe800000006ff */
[----:B------:R-:W3:Y:S02]  /*7710*/  SYNCS.PHASECHK.TRANS64.TRYWAIT P0, [R3+URZ+0x40], R0 ;  /* 0x00004000030075a7 */ /* 0x000ee400080011ff */
[----:B---3--:R-:W-:Y:S05]  /*7720*/  @!P0 BRA `(.L_x_127) ;  /* 0x0000003000c88947 */ /* 0x008fea0003800000 */
.L_x_126:
[----:B------:R-:W-:Y:S05]  /*7730*/  BSYNC B0 ;  /* 0x0000000000007941 */ /* 0x000fea0003800000 */
.L_x_125:
[----:B------:R-:W-:Y:S02]  /*7740*/  ISETP.NE.AND P0, PT, R60, RZ, PT ;  /* 0x000000ff3c00720c */ /* 0x000fe40003f05270 */
[----:B------:R-:W-:Y:S11]  /*7750*/  IADD3 R46, PT, PT, R46, 0x1, RZ ;  /* 0x000000012e2e7810 */ /* 0x000ff60007ffe0ff */
[----:B------:R4:W1:Y:S04]  /*7760*/  @P0 LDS.128 R48, [R6] ;  /* 0x0000000006300984 */ /* 0x0008680000000c00 */
[----:B------:R4:W1:Y:S04]  /*7770*/  @P0 LDS.128 R56, [R5+0x10] ;  /* 0x0000100005380984 */ /* 0x0008680000000c00 */
[----:B------:R4:W1:Y:S04]  /*7780*/  @P0 LDS.128 R64, [R4+0x20] ;  /* 0x0000200004400984 */ /* 0x0008680000000c00 */
[----:B------:R4:W1:Y:S02]  /*7790*/  @P0 LDS.128 R72, [R2+0x30] ;  /* 0x0000300002480984 */ /* 0x0008640000000c00 */
.L_x_124:
[----:B------:R-:W-:Y:S05]  /*77a0*/  BSYNC B1 ;  /* 0x0000000000017941 */ /* 0x000fea0003800000 */
.L_x_123:
[----:B---3--:R-:W-:Y:S05]  /*77b0*/  VIADD R0, R39, 0x20 ;  /* 0x0000002027007836 */ /* 0x008fea0000000000 */
[----:B------:R-:W-:Y:S04]  /*77c0*/  SHF.R.U32.HI R0, RZ, 0x15, R0 ;  /* 0x00000015ff007819 */ /* 0x000fe80000011600 */
[----:B------:R-:W-:Y:S11]  /*77d0*/  LOP3.LUT P0, RZ, R0, 0x3, R81, 0x48, !PT ;  /* 0x0000000300ff7812 */ /* 0x000ff60007804851 */
[----:B------:R-:W-:Y:S02]  /*77e0*/  @!UPT UIADD3 URZ, UPT, UPT, URZ, URZ, URZ ;  /* 0x000000fffffff290 */ /* 0x000fe4000fffe0ff */
[----:B------:R-:W-:Y:S05]  /*77f0*/  @!P0 BRA `(.L_x_128) ;  /* 0x0000000000408947 */ /* 0x000fea0003800000 */
[----:B------:R-:W3:Y:S01]  /*7800*/  LDCU.64 UR8, c[0x4][0x70] ;  /* 0x01000e00ff0877ac */ /* 0x000ee20008000a00 */
[----:B------:R-:W-:Y:S01]  /*7810*/  MOV R3, 0x0 ;  /* 0x0000000000037802 */ /* 0x000fe20000000f00 */
[----:B------:R-:W-:Y:S02]  /*7820*/  HFMA2 R12, -RZ, RZ, 0, 5.9604644775390625e-08 ;  /* 0x00000001ff0c7431 */ /* 0x000fe400000001ff */
[----:B------:R-:W-:Y:S02]  /*7830*/  IMAD.MOV.U32 R8, RZ, RZ, 0x192 ;  /* 0x00000192ff087424 */ /* 0x000fe400078e00ff */
[----:B------:R-:W-:Y:S01]  /*7840*/  IMAD.MOV.U32 R13, RZ, RZ, RZ ;  /* 0x000000ffff0d7224 */ /* 0x000fe200078e00ff */
[----:B------:R-:W5:Y:S01]  /*7850*/  LDCU.64 UR6, c[0x4][0x78] ;  /* 0x01000f00ff0677ac */ /* 0x000f620008000a00 */
[----:B----4-:R-:W4:Y:S01]  /*7860*/  LDC.64 R2, c[0x4][R3] ;  /* 0x0100000003027b82 */ /* 0x010f220000000a00 */
[----:B------:R-:W2:Y:S01]  /*7870*/  LDCU.64 UR4, c[0x4][0x10] ;  /* 0x01000200ff0477ac */ /* 0x000ea20008000a00 */
[----:B---3--:R-:W-:Y:S01]  /*7880*/  MOV R5, UR9 ;  /* 0x0000000900057c02 */ /* 0x008fe20008000f00 */
[----:B------:R-:W-:Y:S01]  /*7890*/  IMAD.U32 R4, RZ, RZ, UR8 ;  /* 0x00000008ff047e24 */ /* 0x000fe2000f8e00ff */
[----:B-----5:R-:W-:Y:S01]  /*78a0*/  MOV R7, UR7 ;  /* 0x0000000700077c02 */ /* 0x020fe20008000f00 */
[----:B------:R-:W-:Y:S01]  /*78b0*/  IMAD.U32 R6, RZ, RZ, UR6 ;  /* 0x00000006ff067e24 */ /* 0x000fe2000f8e00ff */
[----:B--2---:R-:W-:Y:S01]  /*78c0*/  MOV R11, UR5 ;  /* 0x00000005000b7c02 */ /* 0x004fe20008000f00 */
[----:B------:R-:W-:Y:S02]  /*78d0*/  IMAD.U32 R10, RZ, RZ, UR4 ;  /* 0x00000004ff0a7e24 */ /* 0x000fe4000f8e00ff */
[----:B------:R-:W-:Y:S07]  /*78e0*/  LEPC R20, `(.L_x_128) ;  /* 0x000000001014794e */ /* 0x000fee0000000000 */
[----:B-1--4-:R-:W-:Y:S05]  /*78f0*/  CALL.ABS.NOINC R2 ;  /* 0x0000000002007343 */ /* 0x012fea0003c00000 */
.L_x_128:
[C---:B-1----:R-:W-:Y:S01]  /*7900*/  SHF.L.U32 R40, R48.reuse, 0x10, RZ ;  /* 0x0000001030287819 */ /* 0x042fe200000006ff */
[----:B------:R-:W-:Y:S05]  /*7910*/  WARPSYNC.ALL ;  /* 0x0000000000007948 */ /* 0x000fea0003800000 */
[----:B------:R-:W-:Y:S01]  /*7920*/  R2UR UR4, R39 ;  /* 0x00000000270472ca */ /* 0x000fe200000e0000 */
[----:B------:R-:W-:Y:S01]  /*7930*/  BSSY.RECONVERGENT B0, `(.L_x_129) ;  /* 0x0000090000007945 */ /* 0x000fe20003800200 */
[----:B------:R-:W-:Y:S02]  /*7940*/  LOP3.LUT R43, R48, 0xffff0000, RZ, 0xc0, !PT ;  /* 0xffff0000302b7812 */ /* 0x000fe400078ec0ff */
[----:B------:R-:W-:Y:S02]  /*7950*/  LOP3.LUT R42, R49, 0xffff0000, RZ, 0xc0, !PT ;  /* 0xffff0000312a7812 */ /* 0x000fe400078ec0ff */
[----:B------:R-:W-:Y:S02]  /*7960*/  SHF.L.U32 R45, R51, 0x10, RZ ;  /* 0x00000010332d7819 */ /* 0x000fe400000006ff */
[----:B------:R-:W-:Y:S02]  /*7970*/  ISETP.NE.AND P6, PT, R98, RZ, PT ;  /* 0x000000ff6200720c */ /* 0x000fe40003fc5270 */
[----:B------:R-:W-:Y:S02]  /*7980*/  MOV R52, UR46 ;  /* 0x0000002e00347c02 */ /* 0x000fe40008000f00 */
[----:B------:R-:W-:Y:S01]  /*7990*/  MOV R61, UR47 ;  /* 0x0000002f003d7c02 */ /* 0x000fe20008000f00 */
[----:B----4-:R-:W1:Y:S01]  /*79a0*/  LDTM.x32 R4, tmem[UR4+0x20] ;  /* 0x00002004000479ee */ /* 0x010e6200082c0000 */
[----:B------:R-:W-:Y:S02]  /*79b0*/  LOP3.LUT R44, R75, 0xffff0000, RZ, 0xc0, !PT ;  /* 0xffff00004b2c7812 */ /* 0x000fe400078ec0ff */
[----:B------:R-:W-:Y:S02]  /*79c0*/  ISETP.NE.AND P0, PT, R95, RZ, PT ;  /* 0x000000ff5f00720c */ /* 0x000fe40003f05270 */
[----:B------:R-:W-:Y:S03]  /*79d0*/  LEA R62, R46, UR44, 0x3 ;  /* 0x0000002c2e3e7c11 */ /* 0x000fe6000f8e18ff */
[----:B------:R-:W-:Y:S02]  /*79e0*/  @P6 LEA R52, R52, UR44, 0x3 ;  /* 0x0000002c34346c11 */ /* 0x000fe4000f8e18ff */
[----:B------:R-:W-:Y:S02]  /*79f0*/  @P6 SHF.L.U32 R63, R90, 0x1f, RZ ;  /* 0x0000001f5a3f6819 */ /* 0x000fe400000006ff */
[----:B------:R-:W-:Y:S04]  /*7a00*/  @P6 IADD3 R52, PT, PT, R52, 0x60, RZ ;  /* 0x0000006034346810 */ /* 0x000fe80007ffe0ff */
[----:B------:R-:W-:Y:S01]  /*7a10*/  @P6 PRMT R61, R61, 0x654, R52 ;  /* 0x000006543d3d6816 */ /* 0x000fe20000000034 */
[C---:B-1----:R-:W-:Y:S01]  /*7a20*/  FMUL R0, R38.reuse, R4 ;  /* 0x0000000426007220 */ /* 0x042fe20000400000 */
[C---:B------:R-:W-:Y:S01]  /*7a30*/  FMUL R2, R38.reuse, R5 ;  /* 0x0000000526027220 */ /* 0x040fe20000400000 */
[C---:B------:R-:W-:Y:S01]  /*7a40*/  FMUL R3, R38.reuse, R6 ;  /* 0x0000000626037220 */ /* 0x040fe20000400000 */
[----:B------:R-:W-:Y:S01]  /*7a50*/  FMUL R7, R38, R7 ;  /* 0x0000000726077220 */ /* 0x000fe20000400000 */
[----:B------:R-:W-:Y:S01]  /*7a60*/  FFMA R0, R41, R40, R0 ;  /* 0x0000002829007223 */ /* 0x000fe20000000000 */
[----:B------:R-:W-:Y:S01]  /*7a70*/  SHF.L.U32 R40, R49, 0x10, RZ ;  /* 0x0000001031287819 */ /* 0x000fe200000006ff */
[C---:B------:R-:W-:Y:S01]  /*7a80*/  FFMA R2, R41.reuse, R43, R2 ;  /* 0x0000002b29027223 */ /* 0x040fe20000000002 */
[----:B------:R-:W-:Y:S01]  /*7a90*/  SHF.L.U32 R43, R50, 0x10, RZ ;  /* 0x00000010322b7819 */ /* 0x000fe200000006ff */
[C---:B------:R-:W-:Y:S01]  /*7aa0*/  FMUL R4, R38.reuse, R8 ;  /* 0x0000000826047220 */ /* 0x040fe20000400000 */
[----:B------:R-:W-:Y:S01]  /*7ab0*/  FMUL R5, R38, R9 ;  /* 0x0000000926057220 */ /* 0x000fe20000400000 */
[C---:B------:R-:W-:Y:S01]  /*7ac0*/  FFMA R3, R41.reuse, R40, R3 ;  /* 0x0000002829037223 */ /* 0x040fe20000000003 */
[----:B------:R-:W-:Y:S01]  /*7ad0*/  LOP3.LUT R40, R50, 0xffff0000, RZ, 0xc0, !PT ;  /* 0xffff000032287812 */ /* 0x000fe200078ec0ff */
[----:B------:R-:W-:Y:S01]  /*7ae0*/  FFMA R7, R41, R42, R7 ;  /* 0x0000002a29077223 */ /* 0x000fe20000000007 */
[----:B------:R-:W-:Y:S01]  /*7af0*/  LOP3.LUT R42, R51, 0xffff0000, RZ, 0xc0, !PT ;  /* 0xffff0000332a7812 */ /* 0x000fe200078ec0ff */
[----:B------:R-:W-:Y:S01]  /*7b00*/  FMUL R6, R38, R10 ;  /* 0x0000000a26067220 */ /* 0x000fe20000400000 */
[----:B------:R-:W-:Y:S01]  /*7b10*/  F2FP.BF16.F32.PACK_AB R52, R2, R0 ;  /* 0x000000000234723e */ /* 0x000fe200000010ff */
[----:B------:R-:W-:Y:S01]  /*7b20*/  FMUL R11, R38, R11 ;  /* 0x0000000b260b7220 */ /* 0x000fe20000400000 */
[----:B------:R-:W-:Y:S01]  /*7b30*/  F2FP.BF16.F32.PACK_AB R53, R7, R3 ;  /* 0x000000030735723e */ /* 0x000fe200000010ff */
        /* <DEDUP_REMOVED lines=20> */
[C---:B------:R-:W-:Y:S01]  /*7c80*/  FMUL R12, R38.reuse, R16 ;  /* 0x00000010260c7220 */ /* 0x040fe20000400000 */
        /* <DEDUP_REMOVED lines=13> */
[----:B------:R1:W-:Y:S01]  /*7d60*/  STS.128 [R93+0x2000], R52 ;  /* 0x002000345d007388 */ /* 0x0003e20000000c00 */
[----:B------:R-:W-:Y:S01]  /*7d70*/  F2FP.BF16.F32.PACK_AB R70, R13, R12 ;  /* 0x0000000c0d46723e */ /* 0x000fe200000010ff */
[----:B------:R-:W-:Y:S01]  /*7d80*/  FFMA R19, R41, R40, R19 ;  /* 0x0000002829137223 */ /* 0x000fe20000000013 */
[----:B------:R-:W-:Y:S01]  /*7d90*/  LOP3.LUT R40, R64, 0xffff0000, RZ, 0xc0, !PT ;  /* 0xffff000040287812 */ /* 0x000fe200078ec0ff */
[C---:B------:R-:W-:Y:S01]  /*7da0*/  FMUL R16, R38.reuse, R20 ;  /* 0x0000001426107220 */ /* 0x040fe20000400000 */
[C---:B------:R-:W-:Y:S01]  /*7db0*/  FMUL R17, R38.reuse, R21 ;  /* 0x0000001526117220 */ /* 0x040fe20000400000 */
[C---:B------:R-:W-:Y:S01]  /*7dc0*/  FMUL R18, R38.reuse, R22 ;  /* 0x0000001626127220 */ /* 0x040fe20000400000 */
[----:B------:R-:W-:Y:S01]  /*7dd0*/  F2FP.BF16.F32.PACK_AB R71, R19, R14 ;  /* 0x0000000e1347723e */ /* 0x000fe200000010ff */
[----:B------:R-:W-:Y:S01]  /*7de0*/  FMUL R23, R38, R23 ;  /* 0x0000001726177220 */ /* 0x000fe20000400000 */
[----:B------:R-:W-:Y:S01]  /*7df0*/  FFMA R16, R41, R43, R16 ;  /* 0x0000002b29107223 */ /* 0x000fe20000000010 */
[----:B------:R-:W-:Y:S01]  /*7e00*/  SHF.L.U32 R43, R67, 0x10, RZ ;  /* 0x00000010432b7819 */ /* 0x000fe200000006ff */
[C---:B------:R-:W-:Y:S01]  /*7e10*/  FFMA R17, R41.reuse, R40, R17 ;  /* 0x0000002829117223 */ /* 0x040fe20000000011 */
[----:B------:R1:W-:Y:S01]  /*7e20*/  STS.128 [R92+0x2010], R68 ;  /* 0x002010445c007388 */ /* 0x0003e20000000c00 */
        /* <DEDUP_REMOVED lines=8> */
[C---:B------:R-:W-:Y:S01]  /*7eb0*/  FMUL R22, R38.reuse, R26 ;  /* 0x0000001a26167220 */ /* 0x040fe20000400000 */
[----:B------:R-:W-:Y:S01]  /*7ec0*/  FFMA R20, R41, R40, R20 ;  /* 0x0000002829147223 */ /* 0x000fe20000000014 */
[----:B------:R-:W-:Y:S01]  /*7ed0*/  LOP3.LUT R40, R67, 0xffff0000, RZ, 0xc0, !PT ;  /* 0xffff000043287812 */ /* 0x000fe200078ec0ff */
[C---:B------:R-:W-:Y:S01]  /*7ee0*/  FFMA R21, R41.reuse, R42, R21 ;  /* 0x0000002a29157223 */ /* 0x040fe20000000015 */
[C---:B------:R-:W-:Y:S01]  /*7ef0*/  FFMA R22, R41.reuse, R43, R22 ;  /* 0x0000002b29167223 */ /* 0x040fe20000000016 */
[----:B------:R-:W-:Y:S01]  /*7f00*/  FMUL R27, R38, R27 ;  /* 0x0000001b261b7220 */ /* 0x000fe20000400000 */
[----:B------:R-:W-:Y:S01]  /*7f10*/  SHF.L.U32 R43, R72, 0x10, RZ ;  /* 0x00000010482b7819 */ /* 0x000fe200000006ff */
[----:B------:R-:W-:Y:S01]  /*7f20*/  FMUL R24, R38, R28 ;  /* 0x0000001c26187220 */ /* 0x000fe20000400000 */
[----:B------:R-:W-:Y:S01]  /*7f30*/  LOP3.LUT R42, R72, 0xffff0000, RZ, 0xc0, !PT ;  /* 0xffff0000482a7812 */ /* 0x000fe200078ec0ff */
[C---:B------:R-:W-:Y:S01]  /*7f40*/  FMUL R25, R38.reuse, R29 ;  /* 0x0000001d26197220 */ /* 0x040fe20000400000 */
[C---:B------:R-:W-:Y:S01]  /*7f50*/  FMUL R26, R38.reuse, R30 ;  /* 0x0000001e261a7220 */ /* 0x040fe20000400000 */
[C---:B------:R-:W-:Y:S01]  /*7f60*/  FFMA R27, R41.reuse, R40, R27 ;  /* 0x00000028291b7223 */ /* 0x040fe2000000001b */
[----:B------:R-:W-:Y:S01]  /*7f70*/  FFMA R24, R41, R43, R24 ;  /* 0x0000002b29187223 */ /* 0x000fe20000000018 */
[----:B------:R-:W-:Y:S01]  /*7f80*/  LOP3.LUT R40, R73, 0xffff0000, RZ, 0xc0, !PT ;  /* 0xffff000049287812 */ /* 0x000fe200078ec0ff */
[C---:B------:R-:W-:Y:S01]  /*7f90*/  FFMA R25, R41.reuse, R42, R25 ;  /* 0x0000002a29197223 */ /* 0x040fe20000000019 */
[----:B------:R-:W-:Y:S01]  /*7fa0*/  FMUL R31, R38, R31 ;  /* 0x0000001f261f7220 */ /* 0x000fe20000400000 */
[----:B------:R-:W-:Y:S01]  /*7fb0*/  SHF.L.U32 R43, R74, 0x10, RZ ;  /* 0x000000104a2b7819 */ /* 0x000fe200000006ff */
[----:B------:R-:W-:Y:S01]  /*7fc0*/  FFMA R26, R41, R45, R26 ;  /* 0x0000002d291a7223 */ /* 0x000fe2000000001a */
        /* <DEDUP_REMOVED lines=29> */
[----:B------:R-:W-:Y:S02]  /*81a0*/  UIADD3 UR9, UPT, UPT, UR49, 0x20, URZ ;  /* 0x0000002031097890 */ /* 0x000fe4000fffe0ff */
[----:B------:R-:W-:Y:S01]  /*81b0*/  UIADD3 UR8, UPT, UPT, UR44, 0x2200, URZ ;  /* 0x000022002c087890 */ /* 0x000fe2000fffe0ff */
[----:B------:R-:W-:Y:S01]  /*81c0*/  UMOV UR10, UR50 ;  /* 0x00000032000a7c82 */ /* 0x000fe20008000000 */
[----:B------:R-:W-:Y:S01]  /*81d0*/  UMOV UR11, UR36 ;  /* 0x00000024000b7c82 */ /* 0x000fe20008000000 */
[----:B---3--:R-:W-:Y:S04]  /*81e0*/  UIADD3 UR4, UP0, UPT, UR6, 0x680, URZ ;  /* 0x0000068006047890 */ /* 0x008fe8000ff1e0ff */
[----:B------:R-:W-:Y:S09]  /*81f0*/  UIADD3.X UR5, UPT, UPT, URZ, UR7, URZ, UP0, !UPT ;  /* 0x00000007ff057290 */ /* 0x000ff200087fe4ff */
[----:B------:R3:W-:Y:S01]  /*8200*/  UTMASTG.3D [UR8], [UR4] ;  /* 0x00000008040073b5 */ /* 0x0007e20008010000 */
[----:B------:R0:W-:Y:S01]  /*8210*/  UTMACMDFLUSH ;  /* 0x00000000000079b7 */ /* 0x0001e20000000000 */
[----:B---3--:R-:W-:Y:S04]  /*8220*/  DEPBAR.LE SB0, 0x1 ;  /* 0x000080400000791a */ /* 0x008fe80000000000 */
.L_x_130:
[----:B------:R-:W-:Y:S05]  /*8230*/  BSYNC.RECONVERGENT B0 ;  /* 0x0000000000007941 */ /* 0x000fea0003800200 */
.L_x_129:
[----:B------:R-:W-:Y:S01]  /*8240*/  BAR.SYNC.DEFER_BLOCKING 0x1, 0x80 ;  /* 0x0042000000007b1d */ /* 0x000fe20000010000 */
[----:B------:R-:W-:Y:S04]  /*8250*/  UIADD3 UR4, UPT, UPT, UR46, 0x1, URZ ;  /* 0x000000012e047890 */ /* 0x000fe8000fffe0ff */
[----:B------:R-:W-:Y:S04]  /*8260*/  UISETP.NE.AND UP0, UPT, UR4, 0x4, UPT ;  /* 0x000000040400788c */ /* 0x000fe8000bf05270 */
[----:B------:R-:W-:Y:S01]  /*8270*/  USEL UR45, UR4, URZ, UP0 ;  /* 0x000000ff042d7287 */ /* 0x000fe20008000000 */
[----:B------:R3:W-:Y:S01]  /*8280*/  @P6 SYNCS.ARRIVE.TRANS64.RED.A1T0 RZ, [R61+URZ], RZ ;  /* 0x000000ff3dff69a7 */ /* 0x0007e200081004ff */
[----:B------:R-:W-:Y:S01]  /*8290*/  BSSY B1, `(.L_x_131) ;  /* 0x0000017000017945 */ /* 0x000fe20003800000 */
[----:B------:R-:W4:Y:S02]  /*82a0*/  @P6 SYNCS.PHASECHK.TRANS64.TRYWAIT P0, [R62+URZ+0x40], R63 ;  /* 0x0000403f3e0065a7 */ /* 0x000f2400080011ff */
[----:B----4-:R-:W-:Y:S01]  /*82b0*/  @P6 SEL R47, RZ, 0x1, !P0 ;  /* 0x00000001ff2f6807 */ /* 0x010fe20004000000 */
[----:B---3--:R-:W-:Y:S06]  /*82c0*/  @!P6 BRA `(.L_x_132) ;  /* 0x00000000004ce947 */ /* 0x008fec0003800000 */
        /* <DEDUP_REMOVED lines=9> */
[----:B------:R-:W-:Y:S04]  /*8360*/  SHF.L.U32 R5, R90, 0x1f, RZ ;  /* 0x0000001f5a057819 */ /* 0x000fe800000006ff */
[----:B------:R-:W3:Y:S02]  /*8370*/  SYNCS.PHASECHK.TRANS64.TRYWAIT P0, [R62+URZ+0x40], R5 ;  /* 0x000040053e0075a7 */ /* 0x000ee400080011ff */
[----:B---3--:R-:W-:Y:S05]  /*8380*/  @!P0 BRA `(.L_x_135) ;  /* 0x0000002400c48947 */ /* 0x008fea0003800000 */
.L_x_134:
[----:B------:R-:W-:Y:S05]  /*8390*/  BSYNC B0 ;  /* 0x0000000000007941 */ /* 0x000fea0003800000 */
.L_x_133:
[----:B------:R-:W-:Y:S02]  /*83a0*/  ISETP.NE.AND P0, PT, R60, RZ, PT ;  /* 0x000000ff3c00720c */ /* 0x000fe40003f05270 */
[----:B------:R-:W-:Y:S11]  /*83b0*/  IADD3 R46, PT, PT, R46, 0x1, RZ ;  /* 0x000000012e2e7810 */ /* 0x000ff60007ffe0ff */
[----:B------:R4:W1:Y:S04]  /*83c0*/  @P0 LDS.128 R48, [R4] ;  /* 0x0000000004300984 */ /* 0x0008680000000c00 */
[----:B------:R4:W1:Y:S04]  /*83d0*/  @P0 LDS.128 R56, [R3+0x10] ;  /* 0x0000100003380984 */ /* 0x0008680000000c00 */
[----:B------:R4:W1:Y:S04]  /*83e0*/  @P0 LDS.128 R64, [R2+0x20] ;  /* 0x0000200002400984 */ /* 0x0008680000000c00 */
[----:B------:R4:W1:Y:S02]  /*83f0*/  @P0 LDS.128 R72, [R0+0x30] ;  /* 0x0000300000480984 */ /* 0x0008640000000c00 */
.L_x_132:
[----:B------:R-:W-:Y:S05]  /*8400*/  BSYNC B1 ;  /* 0x0000000000017941 */ /* 0x000fea0003800000 */
.L_x_131:
[----:B----4-:R-:W-:Y:S05]  /*8410*/  VIADD R0, R39, 0x40 ;  /* 0x0000004027007836 */ /* 0x010fea0000000000 */
        /* <DEDUP_REMOVED lines=9> */
[----:B------:R-:W4:Y:S01]  /*84b0*/  LDCU.64 UR6, c[0x4][0x78] ;  /* 0x01000f00ff0677ac */ /* 0x000f220008000a00 */
[----:B------:R-:W1:Y:S01]  /*84c0*/  LDC.64 R2, c[0x4][R3] ;  /* 0x0100000003027b82 */ /* 0x000e620000000a00 */
[----:B------:R-:W5:Y:S01]  /*84d0*/  LDCU.64 UR4, c[0x4][0x10] ;  /* 0x01000200ff0477ac */ /* 0x000f620008000a00 */
[----:B---3--:R-:W-:Y:S01]  /*84e0*/  MOV R5, UR9 ;  /* 0x0000000900057c02 */ /* 0x008fe20008000f00 */
[----:B------:R-:W-:Y:S01]  /*84f0*/  IMAD.U32 R4, RZ, RZ, UR8 ;  /* 0x00000008ff047e24 */ /* 0x000fe2000f8e00ff */
[----:B----4-:R-:W-:Y:S01]  /*8500*/  MOV R7, UR7 ;  /* 0x0000000700077c02 */ /* 0x010fe20008000f00 */
[----:B------:R-:W-:Y:S01]  /*8510*/  IMAD.U32 R6, RZ, RZ, UR6 ;  /* 0x00000006ff067e24 */ /* 0x000fe2000f8e00ff */
[----:B-----5:R-:W-:Y:S01]  /*8520*/  MOV R11, UR5 ;  /* 0x00000005000b7c02 */ /* 0x020fe20008000f00 */
[----:B------:R-:W-:Y:S02]  /*8530*/  IMAD.U32 R10, RZ, RZ, UR4 ;  /* 0x00000004ff0a7e24 */ /* 0x000fe4000f8e00ff */
[----:B------:R-:W-:Y:S07]  /*8540*/  LEPC R20, `(.L_x_136) ;  /* 0x000000001014794e */ /* 0x000fee0000000000 */
[----:B-12---:R-:W-:Y:S05]  /*8550*/  CALL.ABS.NOINC R2 ;  /* 0x0000000002007343 */ /* 0x006fea0003c00000 */
.L_x_136:
        /* <DEDUP_REMOVED lines=10> */
[----:B---3--:R-:W1:Y:S01]  /*8600*/  LDTM.x32 R4, tmem[UR4+0x40] ;  /* 0x00004004000479ee */ /* 0x008e6200082c0000 */
        /* <DEDUP_REMOVED lines=136> */
.L_x_138:
[----:B------:R-:W-:Y:S05]  /*8e90*/  BSYNC.RECONVERGENT B0 ;  /* 0x0000000000007941 */ /* 0x000fea0003800200 */
.L_x_137:
        /* <DEDUP_REMOVED lines=21> */
.L_x_142:
[----:B------:R-:W-:Y:S05]  /*8ff0*/  BSYNC B0 ;  /* 0x0000000000007941 */ /* 0x000fea0003800000 */
.L_x_141:
[----:B------:R-:W-:Y:S11]  /*9000*/  ISETP.NE.AND P0, PT, R60, RZ, PT ;  /* 0x000000ff3c00720c */ /* 0x000ff60003f05270 */
[----:B------:R-:W-:Y:S02]  /*9010*/  @!UPT UIADD3 URZ, UPT, UPT, URZ, URZ, URZ ;  /* 0x000000fffffff290 */ /* 0x000fe4000fffe0ff */
[----:B------:R4:W1:Y:S04]  /*9020*/  @P0 LDS.128 R48, [R3] ;  /* 0x0000000003300984 */ /* 0x0008680000000c00 */
[----:B------:R4:W1:Y:S04]  /*9030*/  @P0 LDS.128 R56, [R2+0x10] ;  /* 0x0000100002380984 */ /* 0x0008680000000c00 */
[----:B------:R4:W1:Y:S04]  /*9040*/  @P0 LDS.128 R64, [R0+0x20] ;  /* 0x0000200000400984 */ /* 0x0008680000000c00 */
[----:B------:R4:W1:Y:S02]  /*9050*/  @P0 LDS.128 R72, [R46+0x30] ;  /* 0x000030002e480984 */ /* 0x0008640000000c00 */
.L_x_140:
[----:B------:R-:W-:Y:S05]  /*9060*/  BSYNC B1 ;  /* 0x0000000000017941 */ /* 0x000fea0003800000 */
.L_x_139:
        /* <DEDUP_REMOVED lines=21> */
.L_x_144:
[----:B------:R-:W-:Y:S01]  /*91c0*/  ISETP.NE.AND P0, PT, R95, RZ, PT ;  /* 0x000000ff5f00720c */ /* 0x000fe20003f05270 */
[----:B------:R-:W-:Y:S05]  /*91d0*/  WARPSYNC.ALL ;  /* 0x0000000000007948 */ /* 0x000fea0003800000 */
[----:B------:R-:W-:Y:S01]  /*91e0*/  R2UR UR4, R39 ;  /* 0x00000000270472ca */ /* 0x000fe200000e0000 */
[----:B------:R-:W-:Y:S01]  /*91f0*/  BSSY.RECONVERGENT B0, `(.L_x_145) ;  /* 0x000008c000007945 */ /* 0x000fe20003800200 */
[C---:B-1----:R-:W-:Y:S02]  /*9200*/  SHF.L.U32 R40, R48.reuse, 0x10, RZ ;  /* 0x0000001030287819 */ /* 0x042fe400000006ff */
[----:B------:R-:W-:Y:S02]  /*9210*/  LOP3.LUT R42, R48, 0xffff0000, RZ, 0xc0, !PT ;  /* 0xffff0000302a7812 */ /* 0x000fe400078ec0ff */
[C---:B------:R-:W-:Y:S02]  /*9220*/  SHF.L.U32 R43, R49.reuse, 0x10, RZ ;  /* 0x00000010312b7819 */ /* 0x040fe400000006ff */
[----:B------:R-:W-:Y:S02]  /*9230*/  LOP3.LUT R44, R49, 0xffff0000, RZ, 0xc0, !PT ;  /* 0xffff0000312c7812 */ /* 0x000fe400078ec0ff */
[C---:B------:R-:W-:Y:S02]  /*9240*/  SHF.L.U32 R45, R50.reuse, 0x10, RZ ;  /* 0x00000010322d7819 */ /* 0x040fe400000006ff */
[----:B------:R-:W-:Y:S01]  /*9250*/  LOP3.LUT R46, R50, 0xffff0000, RZ, 0xc0, !PT ;  /* 0xffff0000322e7812 */ /* 0x000fe200078ec0ff */
[----:B---3--:R-:W1:Y:S01]  /*9260*/  LDTM.x32 R4, tmem[UR4+0x60] ;  /* 0x00006004000479ee */ /* 0x008e6200082c0000 */
[C---:B------:R-:W-:Y:S01]  /*9270*/  SHF.L.U32 R47, R51.reuse, 0x10, RZ ;  /* 0x00000010332f7819 */ /* 0x040fe200000006ff */
[----:B------:R-:W-:Y:S01]  /*9280*/  NOP ;  /* 0x0000000000007918 */ /* 0x000fe20000000000 */
[----:B------:R-:W-:Y:S02]  /*9290*/  LOP3.LUT R48, R51, 0xffff0000, RZ, 0xc0, !PT ;  /* 0xffff000033307812 */ /* 0x000fe400078ec0ff */
[C---:B------:R-:W-:Y:S02]  /*92a0*/  SHF.L.U32 R49, R56.reuse, 0x10, RZ ;  /* 0x0000001038317819 */ /* 0x040fe400000006ff */
[----:B------:R-:W-:Y:S02]  /*92b0*/  LOP3.LUT R51, R56, 0xffff0000, RZ, 0xc0, !PT ;  /* 0xffff000038337812 */ /* 0x000fe400078ec0ff */
[C---:B------:R-:W-:Y:S02]  /*92c0*/  SHF.L.U32 R50, R57.reuse, 0x10, RZ ;  /* 0x0000001039327819 */ /* 0x040fe400000006ff */
[----:B------:R-:W-:Y:S02]  /*92d0*/  LOP3.LUT R52, R57, 0xffff0000, RZ, 0xc0, !PT ;  /* 0xffff000039347812 */ /* 0x000fe400078ec0ff */
[C---:B------:R-:W-:Y:S02]  /*92e0*/  SHF.L.U32 R53, R58.reuse, 0x10, RZ ;  /* 0x000000103a357819 */ /* 0x040fe400000006ff */
[----:B------:R-:W-:Y:S02]  /*92f0*/  LOP3.LUT R54, R58, 0xffff0000, RZ, 0xc0, !PT ;  /* 0xffff00003a367812 */ /* 0x000fe400078ec0ff */
[----:B------:R-:W-:Y:S02]  /*9300*/  SHF.L.U32 R55, R59, 0x10, RZ ;  /* 0x000000103b377819 */ /* 0x000fe400000006ff */
[----:B------:R-:W-:Y:S02]  /*9310*/  IADD3 R99, PT, PT, R99, 0xd0, RZ ;  /* 0x000000d063637810 */ /* 0x000fe40007ffe0ff */
[----:B------:R-:W-:Y:S02]  /*9320*/  LOP3.LUT R56, R59, 0xffff0000, RZ, 0xc0, !PT ;  /* 0xffff00003b387812 */ /* 0x000fe400078ec0ff */
[----:B------:R-:W-:Y:S01]  /*9330*/  SHF.L.U32 R57, R64, 0x10, RZ ;  /* 0x0000001040397819 */ /* 0x000fe200000006ff */
[----:B-1----:R-:W-:Y:S01]  /*9340*/  FMUL R4, R38, R4 ;  /* 0x0000000426047220 */ /* 0x002fe20000400000 */
[----:B------:R-:W-:Y:S01]  /*9350*/  LOP3.LUT R58, R64, 0xffff0000, RZ, 0xc0, !PT ;  /* 0xffff0000403a7812 */ /* 0x000fe200078ec0ff */
[C---:B------:R-:W-:Y:S01]  /*9360*/  FMUL R5, R38.reuse, R5 ;  /* 0x0000000526057220 */ /* 0x040fe20000400000 */
[----:B------:R-:W-:Y:S01]  /*9370*/  LOP3.LUT R99, R99, 0xfefffff8, RZ, 0xc0, !PT ;  /* 0xfefffff863637812 */ /* 0x000fe200078ec0ff */
[C---:B------:R-:W-:Y:S01]  /*9380*/  FFMA R4, R41.reuse, R40, R4 ;  /* 0x0000002829047223 */ /* 0x040fe20000000004 */
[C---:B------:R-:W-:Y:S01]  /*9390*/  FMUL R6, R38.reuse, R6 ;  /* 0x0000000626067220 */ /* 0x040fe20000400000 */
[----:B------:R-:W-:Y:S01]  /*93a0*/  FFMA R5, R41, R42, R5 ;  /* 0x0000002a29057223 */ /* 0x000fe20000000005 */
[----:B------:R-:W-:Y:S01]  /*93b0*/  SHF.L.U32 R59, R65, 0x10, RZ ;  /* 0x00000010413b7819 */ /* 0x000fe200000006ff */
[----:B------:R1:W-:Y:S01]  /*93c0*/  SYNCS.ARRIVE.TRANS64.RED.A1T0 RZ, [R99+URZ], RZ ;  /* 0x000000ff63ff79a7 */ /* 0x0003e200081004ff */
[----:B------:R-:W-:Y:S01]  /*93d0*/  FFMA R6, R41, R43, R6 ;  /* 0x0000002b29067223 */ /* 0x000fe20000000006 */
[C---:B------:R-:W-:Y:S01]  /*93e0*/  FMUL R7, R38.reuse, R7 ;  /* 0x0000000726077220 */ /* 0x040fe20000400000 */
[----:B------:R-:W-:Y:S01]  /*93f0*/  F2FP.BF16.F32.PACK_AB R100, R5, R4 ;  /* 0x000000040564723e */ /* 0x000fe200000010ff */
[C---:B------:R-:W-:Y:S01]  /*9400*/  FMUL R8, R38.reuse, R8 ;  /* 0x0000000826087220 */ /* 0x040fe20000400000 */
[----:B------:R-:W-:Y:S01]  /*9410*/  FMUL R9, R38, R9 ;  /* 0x0000000926097220 */ /* 0x000fe20000400000 */
[----:B------:R-:W-:Y:S01]  /*9420*/  LOP3.LUT R60, R65, 0xffff0000, RZ, 0xc0, !PT ;  /* 0xffff0000413c7812 */ /* 0x000fe200078ec0ff */
[C---:B------:R-:W-:Y:S01]  /*9430*/  FFMA R7, R41.reuse, R44, R7 ;  /* 0x0000002c29077223 */ /* 0x040fe20000000007 */
[C---:B------:R-:W-:Y:S01]  /*9440*/  FFMA R8, R41.reuse, R45, R8 ;  /* 0x0000002d29087223 */ /* 0x040fe20000000008 */
[----:B------:R-:W-:Y:S01]  /*9450*/  SHF.L.U32 R61, R66, 0x10, RZ ;  /* 0x00000010423d7819 */ /* 0x000fe200000006ff */
[----:B------:R-:W-:Y:S01]  /*9460*/  FFMA R9, R41, R46, R9 ;  /* 0x0000002e29097223 */ /* 0x000fe20000000009 */
[C---:B------:R-:W-:Y:S01]  /*9470*/  FMUL R10, R38.reuse, R10 ;  /* 0x0000000a260a7220 */ /* 0x040fe20000400000 */
[----:B------:R-:W-:Y:S01]  /*9480*/  F2FP.BF16.F32.PACK_AB R101, R7, R6 ;  /* 0x000000060765723e */ /* 0x000fe200000010ff */
[C---:B------:R-:W-:Y:S01]  /*9490*/  FMUL R11, R38.reuse, R11 ;  /* 0x0000000b260b7220 */ /* 0x040fe20000400000 */
[----:B------:R-:W-:Y:S01]  /*94a0*/  FMUL R0, R38, R12 ;  /* 0x0000000c26007220 */ /* 0x000fe20000400000 */
[----:B------:R-:W-:Y:S01]  /*94b0*/  F2FP.BF16.F32.PACK_AB R102, R9, R8 ;  /* 0x000000080966723e */ /* 0x000fe200000010ff */
[C---:B------:R-:W-:Y:S01]  /*94c0*/  FFMA R10, R41.reuse, R47, R10 ;  /* 0x0000002f290a7223 */ /* 0x040fe2000000000a */
[C---:B------:R-:W-:Y:S01]  /*94d0*/  FFMA R11, R41.reuse, R48, R11 ;  /* 0x00000030290b7223 */ /* 0x040fe2000000000b */
[----:B------:R-:W-:Y:S01]  /*94e0*/  LOP3.LUT R62, R66, 0xffff0000, RZ, 0xc0, !PT ;  /* 0xffff0000423e7812 */ /* 0x000fe200078ec0ff */
[----:B------:R-:W-:Y:S01]  /*94f0*/  FFMA R0, R41, R49, R0 ;  /* 0x0000003129007223 */ /* 0x000fe20000000000 */
[C---:B------:R-:W-:Y:S01]  /*9500*/  FMUL R2, R38.reuse, R13 ;  /* 0x0000000d26027220 */ /* 0x040fe20000400000 */
[----:B------:R-:W-:Y:S01]  /*9510*/  SHF.L.U32 R63, R67, 0x10, RZ ;  /* 0x00000010433f7819 */ /* 0x000fe200000006ff */
[C---:B------:R-:W-:Y:S01]  /*9520*/  FMUL R3, R38.reuse, R14 ;  /* 0x0000000e26037220 */ /* 0x040fe20000400000 */
[----:B------:R-:W-:Y:S01]  /*9530*/  F2FP.BF16.F32.PACK_AB R103, R11, R10 ;  /* 0x0000000a0b67723e */ /* 0x000fe200000010ff */
[----:B------:R-:W-:Y:S01]  /*9540*/  FFMA R2, R41, R51, R2 ;  /* 0x0000003329027223 */ /* 0x000fe20000000002 */
[C---:B------:R-:W-:Y:S01]  /*9550*/  FMUL R15, R38.reuse, R15 ;  /* 0x0000000f260f7220 */ /* 0x040fe20000400000 */
[C---:B------:R-:W-:Y:S01]  /*9560*/  FMUL R12, R38.reuse, R16 ;  /* 0x00000010260c7220 */ /* 0x040fe20000400000 */
[----:B------:R-:W-:Y:S01]  /*9570*/  FMUL R13, R38, R17 ;  /* 0x00000011260d7220 */ /* 0x000fe20000400000 */
[----:B------:R1:W-:Y:S01]  /*9580*/  STS.128 [R93+0x6000], R100 ;  /* 0x006000645d007388 */ /* 0x0003e20000000c00 */
[----:B------:R-:W-:Y:S01]  /*9590*/  LOP3.LUT R64, R67, 0xffff0000, RZ, 0xc0, !PT ;  /* 0xffff000043407812 */ /* 0x000fe200078ec0ff */
[C---:B------:R-:W-:Y:S01]  /*95a0*/  FFMA R3, R41.reuse, R50, R3 ;  /* 0x0000003229037223 */ /* 0x040fe20000000003 */
[----:B------:R-:W-:Y:S01]  /*95b0*/  SHF.L.U32 R65, R72, 0x10, RZ ;  /* 0x0000001048417819 */ /* 0x000fe200000006ff */
[C---:B------:R-:W-:Y:S01]  /*95c0*/  FFMA R15, R41.reuse, R52, R15 ;  /* 0x00000034290f7223 */ /* 0x040fe2000000000f */
[----:B------:R-:W-:Y:S01]  /*95d0*/  F2FP.BF16.F32.PACK_AB R104, R2, R0 ;  /* 0x000000000268723e */ /* 0x000fe200000010ff */
[C---:B------:R-:W-:Y:S01]  /*95e0*/  FFMA R12, R41.reuse, R53, R12 ;  /* 0x00000035290c7223 */ /* 0x040fe2000000000c */
[C---:B------:R-:W-:Y:S01]  /*95f0*/  FFMA R13, R41.reuse, R54, R13 ;  /* 0x00000036290d7223 */ /* 0x040fe2000000000d */
[C---:B------:R-:W-:Y:S01]  /*9600*/  FMUL R14, R38.reuse, R18 ;  /* 0x00000012260e7220 */ /* 0x040fe20000400000 */
[C---:B------:R-:W-:Y:S01]  /*9610*/  FMUL R19, R38.reuse, R19 ;  /* 0x0000001326137220 */ /* 0x040fe20000400000 */
[C---:B------:R-:W-:Y:S01]  /*9620*/  FMUL R16, R38.reuse, R20 ;  /* 0x0000001426107220 */ /* 0x040fe20000400000 */
[C---:B------:R-:W-:Y:S01]  /*9630*/  FMUL R17, R38.reuse, R21 ;  /* 0x0000001526117220 */ /* 0x040fe20000400000 */
[C---:B------:R-:W-:Y:S01]  /*9640*/  FFMA R14, R41.reuse, R55, R14 ;  /* 0x00000037290e7223 */ /* 0x040fe2000000000e */
        /* <DEDUP_REMOVED lines=9> */
[----:B------:R-:W-:Y:S01]  /*96e0*/  FFMA R23, R41, R60, R23 ;  /* 0x0000003c29177223 */ /* 0x000fe20000000017 */
[C---:B------:R-:W-:Y:S01]  /*96f0*/  FMUL R27, R38.reuse, R27 ;  /* 0x0000001b261b7220 */ /* 0x040fe20000400000 */
[----:B------:R-:W-:Y:S01]  /*9700*/  F2FP.BF16.F32.PACK_AB R105, R15, R3 ;  /* 0x000000030f69723e */ /* 0x000fe200000010ff */
[----:B------:R-:W-:Y:S01]  /*9710*/  FFMA R20, R41, R61, R20 ;  /* 0x0000003d29147223 */ /* 0x000fe20000000014 */
[----:B------:R-:W-:Y:S01]  /*9720*/  F2FP.BF16.F32.PACK_AB R106, R13, R12 ;  /* 0x0000000c0d6a723e */ /* 0x000fe200000010ff */
[----:B------:R-:W-:Y:S01]  /*9730*/  FMUL R24, R38, R28 ;  /* 0x0000001c26187220 */ /* 0x000fe20000400000 */
[----:B------:R-:W-:Y:S01]  /*9740*/  F2FP.BF16.F32.PACK_AB R107, R19, R14 ;  /* 0x0000000e136b723e */ /* 0x000fe200000010ff */
[----:B------:R-:W-:Y:S01]  /*9750*/  FFMA R21, R41, R62, R21 ;  /* 0x0000003e29157223 */ /* 0x000fe20000000015 */
[----:B------:R-:W-:Y:S01]  /*9760*/  LOP3.LUT R66, R72, 0xffff0000, RZ, 0xc0, !PT ;  /* 0xffff000048427812 */ /* 0x000fe200078ec0ff */
[C---:B------:R-:W-:Y:S01]  /*9770*/  FMUL R25, R38.reuse, R29 ;  /* 0x0000001d26197220 */ /* 0x040fe20000400000 */
[----:B------:R-:W-:Y:S01]  /*9780*/  SHF.L.U32 R67, R73, 0x10, RZ ;  /* 0x0000001049437819 */ /* 0x000fe200000006ff */
[----:B------:R1:W-:Y:S01]  /*9790*/  STS.128 [R92+0x6010], R104 ;  /* 0x006010685c007388 */ /* 0x0003e20000000c00 */
[----:B------:R-:W-:Y:S01]  /*97a0*/  FFMA R22, R41, R63, R22 ;  /* 0x0000003f29167223 */ /* 0x000fe20000000016 */
[----:B------:R-:W-:Y:S01]  /*97b0*/  LOP3.LUT R68, R73, 0xffff0000, RZ, 0xc0, !PT ;  /* 0xffff000049447812 */ /* 0x000fe200078ec0ff */
[----:B------:R-:W-:Y:S01]  /*97c0*/  FMUL R26, R38, R30 ;  /* 0x0000001e261a7220 */ /* 0x000fe20000400000 */
[C---:B------:R-:W-:Y:S01]  /*97d0*/  FFMA R27, R41.reuse, R64, R27 ;  /* 0x00000040291b7223 */ /* 0x040fe2000000001b */
[----:B------:R-:W-:Y:S01]  /*97e0*/  SHF.L.U32 R69, R74, 0x10, RZ ;  /* 0x000000104a457819 */ /* 0x000fe200000006ff */
[----:B------:R-:W-:Y:S01]  /*97f0*/  FMUL R31, R38, R31 ;  /* 0x0000001f261f7220 */ /* 0x000fe20000400000 */
[C---:B------:R-:W-:Y:S01]  /*9800*/  FFMA R24, R41.reuse, R65, R24 ;  /* 0x0000004129187223 */ /* 0x040fe20000000018 */
[----:B------:R-:W-:Y:S01]  /*9810*/  LOP3.LUT R70, R74, 0xffff0000, RZ, 0xc0, !PT ;  /* 0xffff00004a467812 */ /* 0x000fe200078ec0ff */
[C---:B------:R-:W-:Y:S01]  /*9820*/  FMUL R28, R38.reuse, R32 ;  /* 0x00000020261c7220 */ /* 0x040fe20000400000 */
[----:B------:R-:W-:Y:S01]  /*9830*/  FFMA R25, R41, R66, R25 ;  /* 0x0000004229197223 */ /* 0x000fe20000000019 */
[----:B------:R-:W-:Y:S01]  /*9840*/  SHF.L.U32 R71, R75, 0x10, RZ ;  /* 0x000000104b477819 */ /* 0x000fe200000006ff */
[C---:B------:R-:W-:Y:S01]  /*9850*/  FMUL R29, R38.reuse, R33 ;  /* 0x00000021261d7220 */ /* 0x040fe20000400000 */
[----:B------:R-:W-:Y:S01]  /*9860*/  FFMA R26, R41, R67, R26 ;  /* 0x00000043291a7223 */ /* 0x000fe2000000001a */
[----:B------:R-:W-:Y:S01]  /*9870*/  LOP3.LUT R72, R75, 0xffff0000, RZ, 0xc0, !PT ;  /* 0xffff00004b487812 */ /* 0x000fe200078ec0ff */
        /* <DEDUP_REMOVED lines=8> */
[----:B------:R-:W-:Y:S01]  /*9900*/  FFMA R30, R41, R71, R30 ;  /* 0x00000047291e7223 */ /* 0x000fe2000000001e */
[----:B------:R-:W-:Y:S01]  /*9910*/  F2FP.BF16.F32.PACK_AB R111, R27, R22 ;  /* 0x000000161b6f723e */ /* 0x000fe200000010ff */
[----:B------:R-:W-:Y:S01]  /*9920*/  FFMA R35, R41, R72, R35 ;  /* 0x0000004829237223 */ /* 0x000fe20000000023 */
[----:B------:R-:W-:Y:S02]  /*9930*/  F2FP.BF16.F32.PACK_AB R112, R25, R24 ;  /* 0x000000181970723e */ /* 0x000fe400000010ff */
[----:B------:R-:W-:Y:S01]  /*9940*/  F2FP.BF16.F32.PACK_AB R113, R31, R26 ;  /* 0x0000001a1f71723e */ /* 0x000fe200000010ff */
[----:B------:R1:W-:Y:S01]  /*9950*/  STS.128 [R91+0x6020], R108 ;  /* 0x0060206c5b007388 */ /* 0x0003e20000000c00 */
        /* <DEDUP_REMOVED lines=21> */
.L_x_146:
[----:B------:R-:W-:Y:S05]  /*9ab0*/  BSYNC.RECONVERGENT B0 ;  /* 0x0000000000007941 */ /* 0x000fea0003800200 */
.L_x_145:
[----:B------:R-:W-:Y:S01]  /*9ac0*/  BAR.SYNC.DEFER_BLOCKING 0x1, 0x80 ;  /* 0x0042000000007b1d */ /* 0x000fe20000010000 */
[----:B------:R-:W-:Y:S01]  /*9ad0*/  UISETP.NE.AND UP0, UPT, UR52, -0x4, UPT ;  /* 0xfffffffc3400788c */ /* 0x000fe2000bf05270 */
[----:B------:R-:W-:Y:S08]  /*9ae0*/  IADD3 R0, PT, PT, R36, 0x1, RZ ;  /* 0x0000000124007810 */ /* 0x000ff00007ffe0ff */
[----:B------:R-:W-:Y:S05]  /*9af0*/  BRA.U !UP0, `(.L_x_147) ;  /* 0x0000000108287547 */ /* 0x000fea000b800000 */
[----:B------:R-:W-:Y:S01]  /*9b00*/  ISETP.NE.AND P0, PT, R98, RZ, PT ;  /* 0x000000ff6200720c */ /* 0x000fe20003f05270 */
[----:B------:R-:W-:Y:S01]  /*9b10*/  IMAD.U32 R3, RZ, RZ, UR46 ;  /* 0x0000002eff037e24 */ /* 0x000fe2000f8e00ff */
[----:B------:R-:W-:Y:S01]  /*9b20*/  UIADD3 UR4, UPT, UPT, UR46, 0x1, URZ ;  /* 0x000000012e047890 */ /* 0x000fe2000fffe0ff */
[----:B------:R-:W-:Y:S03]  /*9b30*/  IMAD.U32 R2, RZ, RZ, UR47 ;  /* 0x0000002fff027e24 */ /* 0x000fe6000f8e00ff */
[----:B------:R-:W-:Y:S04]  /*9b40*/  UISETP.NE.AND UP0, UPT, UR4, 0x4, UPT ;  /* 0x000000040400788c */ /* 0x000fe8000bf05270 */
[----:B------:R-:W-:Y:S03]  /*9b50*/  USEL UR46, UR4, URZ, UP0 ;  /* 0x000000ff042e7287 */ /* 0x000fe60008000000 */
[----:B------:R-:W-:Y:S05]  /*9b60*/  @P0 LEA R3, R3, UR44, 0x3 ;  /* 0x0000002c03030c11 */ /* 0x000fea000f8e18ff */
[----:B------:R-:W-:Y:S05]  /*9b70*/  @P0 VIADD R3, R3, 0x60 ;  /* 0x0000006003030836 */ /* 0x000fea0000000000 */
[----:B------:R-:W-:Y:S04]  /*9b80*/  @P0 PRMT R2, R2, 0x654, R3 ;  /* 0x0000065402020816 */ /* 0x000fe80000000003 */
[----:B------:R3:W-:Y:S03]  /*9b90*/  @P0 SYNCS.ARRIVE.TRANS64.RED.A1T0 RZ, [R2+URZ], RZ ;  /* 0x000000ff02ff09a7 */ /* 0x0007e600081004ff */
.L_x_147:
[----:B------:R-:W-:Y:S01]  /*9ba0*/  R2UR UR4, R82 ;  /* 0x00000000520472ca */ /* 0x000fe200000e0000 */
[----:B------:R-:W-:Y:S01]  /*9bb0*/  UISETP.NE.AND UP0, UPT, UR62, URZ, UPT ;  /* 0x000000ff3e00728c */ /* 0x000fe2000bf05270 */
[----:B------:R-:W-:Y:S01]  /*9bc0*/  ISETP.NE.AND P0, PT, R86, 0x2, PT ;  /* 0x000000025600780c */ /* 0x000fe20003f05270 */
[----:B------:R-:W-:Y:S01]  /*9bd0*/  UIADD3 UR20, UPT, UPT, UR37, UR63, URZ ;  /* 0x0000003f25147290 */ /* 0x000fe2000fffe0ff */
[----:B------:R-:W-:Y:S01]  /*9be0*/  ISETP.NE.AND P1, PT, R0, 0x4, PT ;  /* 0x000000040000780c */ /* 0x000fe20003f25270 */
[----:B------:R-:W-:Y:S01]  /*9bf0*/  UIADD3 UR52, UPT, UPT, UR52, 0x4, URZ ;  /* 0x0000000434347890 */ /* 0x000fe2000fffe0ff */
[----:B------:R-:W-:Y:S01]  /*9c00*/  SEL R3, RZ, 0x1, P0 ;  /* 0x00000001ff037807 */ /* 0x000fe20000000000 */
[----:B------:R-:W-:Y:S01]  /*9c10*/  UMOV UR36, UR61 ;  /* 0x0000003d00247c82 */ /* 0x000fe20008000000 */
[----:B---3--:R-:W-:Y:S02]  /*9c20*/  SEL R2, RZ, 0x1, P1 ;  /* 0x00000001ff027807 */ /* 0x008fe40000800000 */
[----:B------:R-:W-:Y:S02]  /*9c30*/  LOP3.LUT R88, R88, R3, RZ, 0x3c, !PT ;  /* 0x0000000358587212 */ /* 0x000fe400078e3cff */
[----:B------:R-:W-:Y:S01]  /*9c40*/  LOP3.LUT R89, R89, R2, RZ, 0x3c, !PT ;  /* 0x0000000259597212 */ /* 0x000fe200078e3cff */
[----:B------:R-:W-:Y:S01]  /*9c50*/  UIADD3 UR16, UPT, UPT, UR38, UR4, URZ ;  /* 0x0000000426107290 */ /* 0x000fe2000fffe0ff */
[----:B------:R-:W-:Y:S02]  /*9c60*/  SEL R86, R86, RZ, P0 ;  /* 0x000000ff56567207 */ /* 0x000fe40000000000 */
[----:B------:R-:W-:Y:S01]  /*9c70*/  SEL R36, R0, RZ, P1 ;  /* 0x000000ff00247207 */ /* 0x000fe20000800000 */
[----:B------:R-:W-:Y:S08]  /*9c80*/  BRA.U UP0, `(.L_x_148) ;  /* 0xffffffbd00e07547 */ /* 0x000ff0000b83ffff */
[----:B------:R-:W-:-:S13]  /*9c90*/  R2UR UR4, R83 ;  /* 0x00000000530472ca */ /* 0x000fda00000e0000 */
[----:B------:R-:W-:-:S09]  /*9ca0*/  UISETP.NE.AND UP0, UPT, UR4, URZ, UPT ;  /* 0x000000ff0400728c */ /* 0x000fd2000bf05270 */
[----:B------:R-:W-:Y:S05]  /*9cb0*/  BRA.U !UP0, `(.L_x_149) ;  /* 0x0000000108487547 */ /* 0x000fea000b800000 */
[----:B------:R-:W3:Y:S02]  /*9cc0*/  LDCU.64 UR4, c[0x0][0x890] ;  /* 0x00011200ff0477ac */ /* 0x000ee40008000a00 */
[----:B---3--:R-:W-:-:S04]  /*9cd0*/  UISETP.NE.U32.AND UP0, UPT, UR4, URZ, UPT ;  /* 0x000000ff0400728c */ /* 0x008fc8000bf05070 */
[----:B------:R-:W-:-:S09]  /*9ce0*/  UISETP.NE.AND.EX UP0, UPT, UR5, URZ, UPT, UP0 ;  /* 0x000000ff0500728c */ /* 0x000fd2000bf05300 */
[----:B------:R-:W-:Y:S05]  /*9cf0*/  BRA.U UP0, `(.L_x_150) ;  /* 0x00000001000c7547 */ /* 0x000fea000b800000 */
[----:B------:R-:W-:-:S13]  /*9d00*/  FSETP.NEU.AND P0, PT, R41, RZ, PT ;  /* 0x000000ff2900720b */ /* 0x000fda0003f0d000 */
[----:B------:R-:W-:Y:S05]  /*9d10*/  @!P0 EXIT ;  /* 0x000000000000894d */ /* 0x000fea0003800000 */
[----:B------:R-:W-:Y:S05]  /*9d20*/  BRA `(.L_x_149) ;  /* 0x00000000002c7947 */ /* 0x000fea0003800000 */
.L_x_150:
[----:B------:R-:W-:Y:S01]  /*9d30*/  ISETP.NE.AND P0, PT, R85, RZ, PT ;  /* 0x000000ff5500720c */ /* 0x000fe20003f05270 */
[----:B------:R-:W-:-:S12]  /*9d40*/  BSSY.RECONVERGENT B0, `(.L_x_149) ;  /* 0x0000009000007945 */ /* 0x000fd80003800200 */
[----:B------:R-:W-:Y:S05]  /*9d50*/  @P0 BRA `(.L_x_151) ;  /* 0x0000000000140947 */ /* 0x000fea0003800000 */
[----:B------:R-:W3:Y:S02]  /*9d60*/  LDCU.64 UR4, c[0x0][0x888] ;  /* 0x00011100ff0477ac */ /* 0x000ee40008000a00 */
[----:B---3--:R-:W-:-:S04]  /*9d70*/  ISETP.NE.U32.AND P0, PT, RZ, UR4, PT ;  /* 0x00000004ff007c0c */ /* 0x008fc8000bf05070 */
[----:B------:R-:W-:-:S13]  /*9d80*/  ISETP.NE.AND.EX P0, PT, RZ, UR5, PT, P0 ;  /* 0x00000005ff007c0c */ /* 0x000fda000bf05300 */
[----:B------:R-:W-:Y:S05]  /*9d90*/  @!P0 EXIT ;  /* 0x000000000000894d */ /* 0x000fea0003800000 */
[----:B------:R-:W-:Y:S05]  /*9da0*/  BRA `(.L_x_152) ;  /* 0x0000000000087947 */ /* 0x000fea0003800000 */
.L_x_151:
[----:B------:R-:W-:-:S13]  /*9db0*/  FSETP.NEU.AND P0, PT, R41, RZ, PT ;  /* 0x000000ff2900720b */ /* 0x000fda0003f0d000 */
[----:B------:R-:W-:Y:S05]  /*9dc0*/  @!P0 EXIT ;  /* 0x000000000000894d */ /* 0x000fea0003800000 */
.L_x_152:
[----:B------:R-:W-:Y:S05]  /*9dd0*/  BSYNC.RECONVERGENT B0 ;  /* 0x0000000000007941 */ /* 0x000fea0003800200 */
.L_x_149:
[----:B------:R-:W-:Y:S01]  /*9de0*/  ULEA UR4, UR46, UR44, 0x3 ;  /* 0x0000002c2e047291 */ /* 0x000fe2000f8e18ff */
[----:B------:R-:W-:-:S04]  /*9df0*/  DEPBAR.LE SB0, 0x0 ;  /* 0x000080000000791a */ /* 0x000fc80000000000 */
[----:B------:R-:W-:-:S04]  /*9e00*/  UIADD3 UR4, UPT, UPT, UR4, 0x60, URZ ;  /* 0x0000006004047890 */ /* 0x000fc8000fffe0ff */
[----:B------:R-:W-:-:S09]  /*9e10*/  UPRMT UR4, UR47, 0x654, UR4 ;  /* 0x000006542f047896 */ /* 0x000fd20008000004 */
[----:B------:R-:W-:Y:S01]  /*9e20*/  SYNCS.ARRIVE.TRANS64.RED.A1T0 RZ, [UR4], RZ ;  /* 0x000000ffffff79a7 */ /* 0x000fe20008100404 */
[----:B------:R-:W-:Y:S05]  /*9e30*/  EXIT ;  /* 0x000000000000794d */ /* 0x000fea0003800000 */
.L_x_24:
[----:B--2---:R2:W3:Y:S02]  /*9e40*/  SYNCS.PHASECHK.TRANS64.TRYWAIT P0, [R3+URZ+0x100], R2 ;  /* 0x00010002030075a7 */ /* 0x0044e400080011ff */
[----:B---3--:R-:W-:Y:S05]  /*9e50*/  @!P0 NANOSLEEP.SYNCS 0x989680 ;  /* 0x009896800000895d */ /* 0x008fea0003900000 */
[----:B------:R-:W3:Y:S02]  /*9e60*/  @!P0 SYNCS.PHASECHK.TRANS64 P0, [R3+URZ+0x100], R2 ;  /* 0x00010002030085a7 */ /* 0x000ee400080010ff */
[----:B---3--:R-:W-:Y:S05]  /*9e70*/  @!P0 BRA `(.L_x_24) ;  /* 0xfffffffc00f08947 */ /* 0x008fea000383ffff */
[----:B------:R-:W-:Y:S05]  /*9e80*/  BRA `(.L_x_153) ;  /* 0xffffff7800f07947 */ /* 0x000fea000383ffff */
.L_x_27:
[----:B-1----:R-:W-:-:S07]  /*9e90*/  MOV R0, UR5 ;  /* 0x0000000500007c02 */ /* 0x002fce0008000f00 */
.L_x_154:
[----:B-1----:R1:W2:Y:S02]  /*9ea0*/  SYNCS.PHASECHK.TRANS64.TRYWAIT P0, [R0+URZ+0x20], R3 ;  /* 0x00002003000075a7 */ /* 0x0022a400080011ff */
[----:B--2---:R-:W-:Y:S05]  /*9eb0*/  @!P0 NANOSLEEP.SYNCS 0x989680 ;  /* 0x009896800000895d */ /* 0x004fea0003900000 */
[----:B------:R-:W2:Y:S02]  /*9ec0*/  @!P0 SYNCS.PHASECHK.TRANS64 P0, [R0+URZ+0x20], R3 ;  /* 0x00002003000085a7 */ /* 0x000ea400080010ff */
[----:B--2---:R-:W-:Y:S05]  /*9ed0*/  @!P0 BRA `(.L_x_154) ;  /* 0xfffffffc00f08947 */ /* 0x004fea000383ffff */
[----:B------:R-:W-:Y:S05]  /*9ee0*/  BRA `(.L_x_26) ;  /* 0xffffff7c00487947 */ /* 0x000fea000383ffff */
.L_x_36:
[----:B-1----:R-:W-:-:S07]  /*9ef0*/  MOV R0, UR6 ;  /* 0x0000000600007c02 */ /* 0x002fce0008000f00 */
.L_x_155:
[----:B-1----:R1:W2:Y:S02]  /*9f00*/  SYNCS.PHASECHK.TRANS64.TRYWAIT P0, [R0+URZ+0x20], R3 ;  /* 0x00002003000075a7 */ /* 0x0022a400080011ff */
[----:B--2---:R-:W-:Y:S05]  /*9f10*/  @!P0 NANOSLEEP.SYNCS 0x989680 ;  /* 0x009896800000895d */ /* 0x004fea0003900000 */
[----:B------:R-:W2:Y:S02]  /*9f20*/  @!P0 SYNCS.PHASECHK.TRANS64 P0, [R0+URZ+0x20], R3 ;  /* 0x00002003000085a7 */ /* 0x000ea400080010ff */
[----:B--2---:R-:W-:Y:S05]  /*9f30*/  @!P0 BRA `(.L_x_155) ;  /* 0xfffffffc00f08947 */ /* 0x004fea000383ffff */
[----:B------:R-:W-:Y:S05]  /*9f40*/  BRA `(.L_x_35) ;  /* 0xffffff8000547947 */ /* 0x000fea000383ffff */
.L_x_43:
[----:B-1----:R1:W4:Y:S02]  /*9f50*/  SYNCS.PHASECHK.TRANS64.TRYWAIT P0, [R3+URZ+0x90], R0 ;  /* 0x00009000030075a7 */ /* 0x00232400080011ff */
[----:B----4-:R-:W-:Y:S05]  /*9f60*/  @!P0 NANOSLEEP.SYNCS 0x989680 ;  /* 0x009896800000895d */ /* 0x010fea0003900000 */
[----:B------:R-:W4:Y:S02]  /*9f70*/  @!P0 SYNCS.PHASECHK.TRANS64 P0, [R3+URZ+0x90], R0 ;  /* 0x00009000030085a7 */ /* 0x000f2400080010ff */
[----:B----4-:R-:W-:Y:S05]  /*9f80*/  @!P0 BRA `(.L_x_43) ;  /* 0xfffffffc00f08947 */ /* 0x010fea000383ffff */
[----:B------:R-:W-:Y:S05]  /*9f90*/  BRA `(.L_x_156) ;  /* 0xffffff8400407947 */ /* 0x000fea000383ffff */
.L_x_47:
[----:B-1----:R-:W-:-:S07]  /*9fa0*/  MOV R0, UR4 ;  /* 0x0000000400007c02 */ /* 0x002fce0008000f00 */
.L_x_157:
[----:B-1----:R1:W2:Y:S02]  /*9fb0*/  SYNCS.PHASECHK.TRANS64.TRYWAIT P0, [R0+URZ], R3 ;  /* 0x00000003000075a7 */ /* 0x0022a400080011ff */
[----:B--2---:R-:W-:Y:S05]  /*9fc0*/  @!P0 NANOSLEEP.SYNCS 0x989680 ;  /* 0x009896800000895d */ /* 0x004fea0003900000 */
[----:B------:R-:W2:Y:S02]  /*9fd0*/  @!P0 SYNCS.PHASECHK.TRANS64 P0, [R0+URZ], R3 ;  /* 0x00000003000085a7 */ /* 0x000ea400080010ff */
[----:B--2---:R-:W-:Y:S05]  /*9fe0*/  @!P0 BRA `(.L_x_157) ;  /* 0xfffffffc00f08947 */ /* 0x004fea000383ffff */
[----:B------:R-:W-:Y:S05]  /*9ff0*/  BRA `(.L_x_158) ;  /* 0xffffff8800e87947 */ /* 0x000fea000383ffff */
.L_x_48:
[----:B------:R-:W-:-:S07]  /*a000*/  MOV R0, UR5 ;  /* 0x0000000500007c02 */ /* 0x000fce0008000f00 */
.L_x_159:
[----:B-1----:R1:W2:Y:S02]  /*a010*/  SYNCS.PHASECHK.TRANS64.TRYWAIT P0, [R0+URZ], R3 ;  /* 0x00000003000075a7 */ /* 0x0022a400080011ff */
[----:B--2---:R-:W-:Y:S05]  /*a020*/  @!P0 NANOSLEEP.SYNCS 0x989680 ;  /* 0x009896800000895d */ /* 0x004fea0003900000 */
[----:B------:R-:W2:Y:S02]  /*a030*/  @!P0 SYNCS.PHASECHK.TRANS64 P0, [R0+URZ], R3 ;  /* 0x00000003000085a7 */ /* 0x000ea400080010ff */
[----:B--2---:R-:W-:Y:S05]  /*a040*/  @!P0 BRA `(.L_x_159) ;  /* 0xfffffffc00f08947 */ /* 0x004fea000383ffff */
[----:B------:R-:W-:Y:S05]  /*a050*/  BRA `(.L_x_160) ;  /* 0xffffff8800f47947 */ /* 0x000fea000383ffff */
.L_x_49:
[----:B------:R-:W-:-:S07]  /*a060*/  MOV R0, UR5 ;  /* 0x0000000500007c02 */ /* 0x000fce0008000f00 */
.L_x_161:
[----:B-1----:R1:W2:Y:S02]  /*a070*/  SYNCS.PHASECHK.TRANS64.TRYWAIT P0, [R0+URZ], R3 ;  /* 0x00000003000075a7 */ /* 0x0022a400080011ff */
[----:B--2---:R-:W-:Y:S05]  /*a080*/  @!P0 NANOSLEEP.SYNCS 0x989680 ;  /* 0x009896800000895d */ /* 0x004fea0003900000 */
[----:B------:R-:W2:Y:S02]  /*a090*/  @!P0 SYNCS.PHASECHK.TRANS64 P0, [R0+URZ], R3 ;  /* 0x00000003000085a7 */ /* 0x000ea400080010ff */
[----:B--2---:R-:W-:Y:S05]  /*a0a0*/  @!P0 BRA `(.L_x_161) ;  /* 0xfffffffc00f08947 */ /* 0x004fea000383ffff */
[----:B------:R-:W-:Y:S05]  /*a0b0*/  BRA `(.L_x_162) ;  /* 0xffffff8c00007947 */ /* 0x000fea000383ffff */
.L_x_52:
[----:B-1----:R1:W2:Y:S02]  /*a0c0*/  SYNCS.PHASECHK.TRANS64.TRYWAIT P0, [R2+URZ+0xf0], R5 ;  /* 0x0000f005020075a7 */ /* 0x0022a400080011ff */
[----:B--2---:R-:W-:Y:S05]  /*a0d0*/  @!P0 NANOSLEEP.SYNCS 0x989680 ;  /* 0x009896800000895d */ /* 0x004fea0003900000 */
[----:B------:R-:W2:Y:S02]  /*a0e0*/  @!P0 SYNCS.PHASECHK.TRANS64 P0, [R2+URZ+0xf0], R5 ;  /* 0x0000f005020085a7 */ /* 0x000ea400080010ff */
[----:B--2---:R-:W-:Y:S05]  /*a0f0*/  @!P0 BRA `(.L_x_52) ;  /* 0xfffffffc00f08947 */ /* 0x004fea000383ffff */
[----:B------:R-:W-:Y:S05]  /*a100*/  BRA `(.L_x_163) ;  /* 0xffffff8c005c7947 */ /* 0x000fea000383ffff */
.L_x_53:
[----:B------:R-:W-:-:S07]  /*a110*/  MOV R2, UR4 ;  /* 0x0000000400027c02 */ /* 0x000fce0008000f00 */
.L_x_164:
[----:B-1----:R1:W2:Y:S02]  /*a120*/  SYNCS.PHASECHK.TRANS64.TRYWAIT P0, [R2+URZ+0xa0], R5 ;  /* 0x0000a005020075a7 */ /* 0x0022a400080011ff */
[----:B--2---:R-:W-:Y:S05]  /*a130*/  @!P0 NANOSLEEP.SYNCS 0x989680 ;  /* 0x009896800000895d */ /* 0x004fea0003900000 */
[----:B------:R-:W2:Y:S02]  /*a140*/  @!P0 SYNCS.PHASECHK.TRANS64 P0, [R2+URZ+0xa0], R5 ;  /* 0x0000a005020085a7 */ /* 0x000ea400080010ff */
[----:B--2---:R-:W-:Y:S05]  /*a150*/  @!P0 BRA `(.L_x_164) ;  /* 0xfffffffc00f08947 */ /* 0x004fea000383ffff */
[----:B------:R-:W-:Y:S05]  /*a160*/  BRA `(.L_x_165) ;  /* 0xffffff8c006c7947 */ /* 0x000fea000383ffff */
.L_x_54:
[----:B-1----:R1:W2:Y:S02]  /*a170*/  SYNCS.PHASECHK.TRANS64.TRYWAIT P1, [R2+URZ+0x90], R5 ;  /* 0x00009005020075a7 */ /* 0x0022a400080211ff */
[----:B--2---:R-:W-:Y:S05]  /*a180*/  @!P1 NANOSLEEP.SYNCS 0x989680 ;  /* 0x009896800000995d */ /* 0x004fea0003900000 */
[----:B------:R-:W2:Y:S02]  /*a190*/  @!P1 SYNCS.PHASECHK.TRANS64 P1, [R2+URZ+0x90], R5 ;  /* 0x00009005020095a7 */ /* 0x000ea400080210ff */
[----:B--2---:R-:W-:Y:S05]  /*a1a0*/  @!P1 BRA `(.L_x_54) ;  /* 0xfffffffc00f09947 */ /* 0x004fea000383ffff */
[----:B------:R-:W-:Y:S05]  /*a1b0*/  BRA `(.L_x_166) ;  /* 0xffffff8c009c7947 */ /* 0x000fea000383ffff */
.L_x_57:
[----:B------:R-:W-:-:S07]  /*a1c0*/  MOV R0, UR4 ;  /* 0x0000000400007c02 */ /* 0x000fce0008000f00 */
.L_x_167:
[----:B-1----:R1:W2:Y:S02]  /*a1d0*/  SYNCS.PHASECHK.TRANS64.TRYWAIT P0, [R0+URZ+0xa0], R3 ;  /* 0x0000a003000075a7 */ /* 0x0022a400080011ff */
[----:B--2---:R-:W-:Y:S05]  /*a1e0*/  @!P0 NANOSLEEP.SYNCS 0x989680 ;  /* 0x009896800000895d */ /* 0x004fea0003900000 */
[----:B------:R-:W2:Y:S02]  /*a1f0*/  @!P0 SYNCS.PHASECHK.TRANS64 P0, [R0+URZ+0xa0], R3 ;  /* 0x0000a003000085a7 */ /* 0x000ea400080010ff */
[----:B--2---:R-:W-:Y:S05]  /*a200*/  @!P0 BRA `(.L_x_167) ;  /* 0xfffffffc00f08947 */ /* 0x004fea000383ffff */
[----:B------:R-:W-:Y:S05]  /*a210*/  BRA `(.L_x_56) ;  /* 0xffffff8c00f07947 */ /* 0x000fea000383ffff */
.L_x_66:
[----:B-1----:R-:W-:-:S04]  /*a220*/  MOV R0, UR5 ;  /* 0x0000000500007c02 */ /* 0x002fc80008000f00 */
[----:B------:R1:W2:Y:S03]  /*a230*/  SYNCS.PHASECHK.TRANS64.TRYWAIT P0, [R0+URZ+0x8], R7 ;  /* 0x00000807000075a7 */ /* 0x0002a600080011ff */
[----:B--2---:R-:W-:Y:S05]  /*a240*/  @!P0 NANOSLEEP.SYNCS 0x989680 ;  /* 0x009896800000895d */ /* 0x004fea0003900000 */
[----:B------:R-:W2:Y:S02]  /*a250*/  @!P0 SYNCS.PHASECHK.TRANS64 P0, [R0+URZ+0x8], R7 ;  /* 0x00000807000085a7 */ /* 0x000ea400080010ff */
[----:B--2---:R-:W-:Y:S05]  /*a260*/  @!P0 BRA `(.L_x_66) ;  /* 0xfffffffc00ec8947 */ /* 0x004fea000383ffff */
[----:B------:R-:W-:Y:S05]  /*a270*/  BRA `(.L_x_65) ;  /* 0xffffff9000a47947 */ /* 0x000fea000383ffff */
.L_x_68:
[----:B------:R-:W-:Y:S01]  /*a280*/  BSSY B0, `(.L_x_168) ;  /* 0x0000006000007945 */ /* 0x000fe20003800000 */
[----:B------:R-:W-:-:S07]  /*a290*/  MOV R15, 0xffffffff ;  /* 0xffffffff000f7802 */ /* 0x000fce0000000f00 */
[----:B-1---5:R-:W-:Y:S05]  /*a2a0*/  WARPSYNC.COLLECTIVE R15, `(.L_x_169) ;  /* 0x000000000f0c7348 */ /* 0x022fea0003c00000 */
[----:B------:R-:W-:Y:S02]  /*a2b0*/  ELECT P6, UR79, PT ;  /* 0x00000000004f782f */ /* 0x000fe400038c0000 */
[----:B------:R-:W-:Y:S01]  /*a2c0*/  MOV R14, UR79 ;  /* 0x0000004f000e7c02 */ /* 0x000fe20008000f00 */
[----:B-1---5:R-:W-:Y:S10]  /*a2d0*/  ENDCOLLECTIVE ;  /* 0x000000000000791b */ /* 0x022ff40003800000 */
.L_x_169:
[----:B------:R-:W-:Y:S05]  /*a2e0*/  BSYNC B0 ;  /* 0x0000000000007941 */ /* 0x000fea0003800000 */
.L_x_168:
[----:B------:R-:W-:Y:S01]  /*a2f0*/  PLOP3.LUT P0, PT, P6, PT, PT, 0x80, 0x8 ;  /* 0x000000000008781c */ /* 0x000fe2000370f070 */
[----:B------:R-:W-:-:S12]  /*a300*/  BRA `(.L_x_170) ;  /* 0xffffff9000d07947 */ /* 0x000fd8000383ffff */
.L_x_70:
[----:B-1----:R-:W-:-:S04]  /*a310*/  MOV R0, UR5 ;  /* 0x0000000500007c02 */ /* 0x002fc80008000f00 */
[----:B------:R1:W2:Y:S03]  /*a320*/  SYNCS.PHASECHK.TRANS64.TRYWAIT P0, [R0+URZ+0x8], R5 ;  /* 0x00000805000075a7 */ /* 0x0002a600080011ff */
[----:B--2---:R-:W-:Y:S05]  /*a330*/  @!P0 NANOSLEEP.SYNCS 0x989680 ;  /* 0x009896800000895d */ /* 0x004fea0003900000 */
[----:B------:R-:W2:Y:S02]  /*a340*/  @!P0 SYNCS.PHASECHK.TRANS64 P0, [R0+URZ+0x8], R5 ;  /* 0x00000805000085a7 */ /* 0x000ea400080010ff */
[----:B--2---:R-:W-:Y:S05]  /*a350*/  @!P0 BRA `(.L_x_70) ;  /* 0xfffffffc00ec8947 */ /* 0x004fea000383ffff */
[----:B------:R-:W-:Y:S05]  /*a360*/  BRA `(.L_x_69) ;  /* 0xffffff9000d47947 */ /* 0x000fea000383ffff */
.L_x_71:
[----:B-1----:R1:W2:Y:S02]  /*a370*/  SYNCS.PHASECHK.TRANS64.TRYWAIT P0, [R0+URZ+0x90], R5 ;  /* 0x00009005000075a7 */ /* 0x0022a400080011ff */
[----:B--2---:R-:W-:Y:S05]  /*a380*/  @!P0 NANOSLEEP.SYNCS 0x989680 ;  /* 0x009896800000895d */ /* 0x004fea0003900000 */
[----:B------:R-:W2:Y:S02]  /*a390*/  @!P0 SYNCS.PHASECHK.TRANS64 P0, [R0+URZ+0x90], R5 ;  /* 0x00009005000085a7 */ /* 0x000ea400080010ff */
[----:B--2---:R-:W-:Y:S05]  /*a3a0*/  @!P0 BRA `(.L_x_71) ;  /* 0xfffffffc00f08947 */ /* 0x004fea000383ffff */
[----:B------:R-:W-:Y:S05]  /*a3b0*/  BRA `(.L_x_171) ;  /* 0xffffff9400e07947 */ /* 0x000fea000383ffff */
.L_x_73:
[----:B------:R-:W-:-:S07]  /*a3c0*/  MOV R0, UR46 ;  /* 0x0000002e00007c02 */ /* 0x000fce0008000f00 */
.L_x_172:
[----:B-1----:R1:W2:Y:S02]  /*a3d0*/  SYNCS.PHASECHK.TRANS64.TRYWAIT P0, [R0+URZ+0xd0], R5 ;  /* 0x0000d005000075a7 */ /* 0x0022a400080011ff */
[----:B--2---:R-:W-:Y:S05]  /*a3e0*/  @!P0 NANOSLEEP.SYNCS 0x989680 ;  /* 0x009896800000895d */ /* 0x004fea0003900000 */
[----:B------:R-:W2:Y:S02]  /*a3f0*/  @!P0 SYNCS.PHASECHK.TRANS64 P0, [R0+URZ+0xd0], R5 ;  /* 0x0000d005000085a7 */ /* 0x000ea400080010ff */
[----:B--2---:R-:W-:Y:S05]  /*a400*/  @!P0 BRA `(.L_x_172) ;  /* 0xfffffffc00f08947 */ /* 0x004fea000383ffff */
[----:B------:R-:W-:Y:S05]  /*a410*/  BRA `(.L_x_173) ;  /* 0xffffff98002c7947 */ /* 0x000fea000383ffff */
.L_x_76:
[----:B------:R-:W-:Y:S07]  /*a420*/  MOV R0, UR7 ;  /* 0x0000000700007c02 */ /* 0x000fee0008000f00 */
.L_x_174:
[----:B-1----:R1:W2:Y:S02]  /*a430*/  SYNCS.PHASECHK.TRANS64.TRYWAIT P0, [R0+URZ], R5 ;  /* 0x00000005000075a7 */ /* 0x0022a400080011ff */
[----:B--2---:R-:W-:Y:S05]  /*a440*/  @!P0 NANOSLEEP.SYNCS 0x989680 ;  /* 0x009896800000895d */ /* 0x004fea0003900000 */
[----:B------:R-:W2:Y:S02]  /*a450*/  @!P0 SYNCS.PHASECHK.TRANS64 P0, [R0+URZ], R5 ;  /* 0x00000005000085a7 */ /* 0x000ea400080010ff */
[----:B--2---:R-:W-:Y:S05]  /*a460*/  @!P0 BRA `(.L_x_174) ;  /* 0xfffffffc00f08947 */ /* 0x004fea000383ffff */
[----:B------:R-:W-:Y:S05]  /*a470*/  BRA `(.L_x_75) ;  /* 0xffffff9800407947 */ /* 0x000fea000383ffff */
.L_x_80:
[----:B-1----:R-:W-:-:S07]  /*a480*/  MOV R0, UR4 ;  /* 0x0000000400007c02 */ /* 0x002fce0008000f00 */
.L_x_175:
[----:B-1----:R1:W2:Y:S02]  /*a490*/  SYNCS.PHASECHK.TRANS64.TRYWAIT P0, [R0+URZ], R3 ;  /* 0x00000003000075a7 */ /* 0x0022a400080011ff */
[----:B--2---:R-:W-:Y:S05]  /*a4a0*/  @!P0 NANOSLEEP.SYNCS 0x989680 ;  /* 0x009896800000895d */ /* 0x004fea0003900000 */
[----:B------:R-:W2:Y:S02]  /*a4b0*/  @!P0 SYNCS.PHASECHK.TRANS64 P0, [R0+URZ], R3 ;  /* 0x00000003000085a7 */ /* 0x000ea400080010ff */
[----:B--2---:R-:W-:Y:S05]  /*a4c0*/  @!P0 BRA `(.L_x_175) ;  /* 0xfffffffc00f08947 */ /* 0x004fea000383ffff */
[----:B------:R-:W-:Y:S05]  /*a4d0*/  BRA `(.L_x_176) ;  /* 0xffffff9c00847947 */ /* 0x000fea000383ffff */
.L_x_81:
[----:B------:R-:W-:-:S07]  /*a4e0*/  MOV R0, UR5 ;  /* 0x0000000500007c02 */ /* 0x000fce0008000f00 */
.L_x_177:
[----:B-1----:R1:W2:Y:S02]  /*a4f0*/  SYNCS.PHASECHK.TRANS64.TRYWAIT P0, [R0+URZ], R3 ;  /* 0x00000003000075a7 */ /* 0x0022a400080011ff */
[----:B--2---:R-:W-:Y:S05]  /*a500*/  @!P0 NANOSLEEP.SYNCS 0x989680 ;  /* 0x009896800000895d */ /* 0x004fea0003900000 */
[----:B------:R-:W2:Y:S02]  /*a510*/  @!P0 SYNCS.PHASECHK.TRANS64 P0, [R0+URZ], R3 ;  /* 0x00000003000085a7 */ /* 0x000ea400080010ff */
[----:B--2---:R-:W-:Y:S05]  /*a520*/  @!P0 BRA `(.L_x_177) ;  /* 0xfffffffc00f08947 */ /* 0x004fea000383ffff */
[----:B------:R-:W-:Y:S05]  /*a530*/  BRA `(.L_x_178) ;  /* 0xffffff9c00907947 */ /* 0x000fea000383ffff */
.L_x_82:
[----:B------:R-:W-:-:S07]  /*a540*/  MOV R0, UR5 ;  /* 0x0000000500007c02 */ /* 0x000fce0008000f00 */
.L_x_179:
[----:B-1----:R1:W2:Y:S02]  /*a550*/  SYNCS.PHASECHK.TRANS64.TRYWAIT P0, [R0+URZ], R3 ;  /* 0x00000003000075a7 */ /* 0x0022a400080011ff */
[----:B--2---:R-:W-:Y:S05]  /*a560*/  @!P0 NANOSLEEP.SYNCS 0x989680 ;  /* 0x009896800000895d */ /* 0x004fea0003900000 */
[----:B------:R-:W2:Y:S02]  /*a570*/  @!P0 SYNCS.PHASECHK.TRANS64 P0, [R0+URZ], R3 ;  /* 0x00000003000085a7 */ /* 0x000ea400080010ff */
[----:B--2---:R-:W-:Y:S05]  /*a580*/  @!P0 BRA `(.L_x_179) ;  /* 0xfffffffc00f08947 */ /* 0x004fea000383ffff */
[----:B------:R-:W-:Y:S05]  /*a590*/  BRA `(.L_x_180) ;  /* 0xffffff9c009c7947 */ /* 0x000fea000383ffff */
.L_x_85:
[----:B------:R-:W-:-:S07]  /*a5a0*/  MOV R0, UR41 ;  /* 0x0000002900007c02 */ /* 0x000fce0008000f00 */
.L_x_181:
[----:B-1----:R1:W2:Y:S02]  /*a5b0*/  SYNCS.PHASECHK.TRANS64.TRYWAIT P1, [R0+URZ+0x110], R3 ;  /* 0x00011003000075a7 */ /* 0x0022a400080211ff */
[----:B--2---:R-:W-:Y:S05]  /*a5c0*/  @!P1 NANOSLEEP.SYNCS 0x989680 ;  /* 0x009896800000995d */ /* 0x004fea0003900000 */
[----:B------:R-:W2:Y:S02]  /*a5d0*/  @!P1 SYNCS.PHASECHK.TRANS64 P1, [R0+URZ+0x110], R3 ;  /* 0x00011003000095a7 */ /* 0x000ea400080210ff */
[----:B--2---:R-:W-:Y:S05]  /*a5e0*/  @!P1 BRA `(.L_x_181) ;  /* 0xfffffffc00f09947 */ /* 0x004fea000383ffff */
[----:B------:R-:W-:Y:S05]  /*a5f0*/  BRA `(.L_x_182) ;  /* 0xffffff9c00e87947 */ /* 0x000fea000383ffff */
.L_x_90:
[----:B--2---:R2:W3:Y:S02]  /*a600*/  SYNCS.PHASECHK.TRANS64.TRYWAIT P0, [R12+URZ+0x90], R9 ;  /* 0x000090090c0075a7 */ /* 0x0044e400080011ff */
[----:B---3--:R-:W-:Y:S05]  /*a610*/  @!P0 NANOSLEEP.SYNCS 0x989680 ;  /* 0x009896800000895d */ /* 0x008fea0003900000 */
[----:B------:R-:W3:Y:S02]  /*a620*/  @!P0 SYNCS.PHASECHK.TRANS64 P0, [R12+URZ+0x90], R9 ;  /* 0x000090090c0085a7 */ /* 0x000ee400080010ff */
[----:B---3--:R-:W-:Y:S05]  /*a630*/  @!P0 BRA `(.L_x_90) ;  /* 0xfffffffc00f08947 */ /* 0x008fea000383ffff */
[----:B------:R-:W-:Y:S05]  /*a640*/  BRA `(.L_x_183) ;  /* 0xffffffa400107947 */ /* 0x000fea000383ffff */
.L_x_93:
[----:B------:R-:W-:Y:S07]  /*a650*/  MOV R0, UR21 ;  /* 0x0000001500007c02 */ /* 0x000fee0008000f00 */
.L_x_184:
[----:B--2---:R2:W3:Y:S02]  /*a660*/  SYNCS.PHASECHK.TRANS64.TRYWAIT P2, [R0+URZ+0x88], R11 ;  /* 0x0000880b000075a7 */ /* 0x0044e400080411ff */
[----:B---3--:R-:W-:Y:S05]  /*a670*/  @!P2 NANOSLEEP.SYNCS 0x989680 ;  /* 0x009896800000a95d */ /* 0x008fea0003900000 */
[----:B------:R-:W3:Y:S02]  /*a680*/  @!P2 SYNCS.PHASECHK.TRANS64 P2, [R0+URZ+0x88], R11 ;  /* 0x0000880b0000a5a7 */ /* 0x000ee400080410ff */
[----:B---3--:R-:W-:Y:S05]  /*a690*/  @!P2 BRA `(.L_x_184) ;  /* 0xfffffffc00f0a947 */ /* 0x008fea000383ffff */
[----:B------:R-:W-:Y:S05]  /*a6a0*/  BRA `(.L_x_92) ;  /* 0xffffffa800787947 */ /* 0x000fea000383ffff */
.L_x_96:
[----:B--2---:R-:W-:Y:S07]  /*a6b0*/  MOV R0, UR21 ;  /* 0x0000001500007c02 */ /* 0x004fee0008000f00 */
.L_x_185:
[----:B--2---:R2:W3:Y:S02]  /*a6c0*/  SYNCS.PHASECHK.TRANS64.TRYWAIT P0, [R0+URZ+0x60], R9 ;  /* 0x00006009000075a7 */ /* 0x0044e400080011ff */
[----:B---3--:R-:W-:Y:S05]  /*a6d0*/  @!P0 NANOSLEEP.SYNCS 0x989680 ;  /* 0x009896800000895d */ /* 0x008fea0003900000 */
[----:B------:R-:W3:Y:S02]  /*a6e0*/  @!P0 SYNCS.PHASECHK.TRANS64 P0, [R0+URZ+0x60], R9 ;  /* 0x00006009000085a7 */ /* 0x000ee400080010ff */
[----:B---3--:R-:W-:Y:S05]  /*a6f0*/  @!P0 BRA `(.L_x_185) ;  /* 0xfffffffc00f08947 */ /* 0x008fea000383ffff */
[----:B------:R-:W-:Y:S05]  /*a700*/  BRA `(.L_x_186) ;  /* 0xffffffa800d47947 */ /* 0x000fea000383ffff */
.L_x_97:
[----:B------:R-:W-:Y:S07]  /*a710*/  MOV R0, UR21 ;  /* 0x0000001500007c02 */ /* 0x000fee0008000f00 */
.L_x_187:
[----:B--2---:R2:W3:Y:S02]  /*a720*/  SYNCS.PHASECHK.TRANS64.TRYWAIT P0, [R0+URZ+0x68], R9 ;  /* 0x00006809000075a7 */ /* 0x0044e400080011ff */
[----:B---3--:R-:W-:Y:S05]  /*a730*/  @!P0 NANOSLEEP.SYNCS 0x989680 ;  /* 0x009896800000895d */ /* 0x008fea0003900000 */
[----:B------:R-:W3:Y:S02]  /*a740*/  @!P0 SYNCS.PHASECHK.TRANS64 P0, [R0+URZ+0x68], R9 ;  /* 0x00006809000085a7 */ /* 0x000ee400080010ff */
[----:B---3--:R-:W-:Y:S05]  /*a750*/  @!P0 BRA `(.L_x_187) ;  /* 0xfffffffc00f08947 */ /* 0x008fea000383ffff */
[----:B------:R-:W-:Y:S05]  /*a760*/  BRA `(.L_x_188) ;  /* 0xffffffac00107947 */ /* 0x000fea000383ffff */
.L_x_98:
[----:B------:R-:W-:Y:S07]  /*a770*/  MOV R0, UR21 ;  /* 0x0000001500007c02 */ /* 0x000fee0008000f00 */
.L_x_189:
[----:B--2---:R2:W3:Y:S02]  /*a780*/  SYNCS.PHASECHK.TRANS64.TRYWAIT P0, [R0+URZ+0x70], R9 ;  /* 0x00007009000075a7 */ /* 0x0044e400080011ff */
[----:B---3--:R-:W-:Y:S05]  /*a790*/  @!P0 NANOSLEEP.SYNCS 0x989680 ;  /* 0x009896800000895d */ /* 0x008fea0003900000 */
[----:B------:R-:W3:Y:S02]  /*a7a0*/  @!P0 SYNCS.PHASECHK.TRANS64 P0, [R0+URZ+0x70], R9 ;  /* 0x00007009000085a7 */ /* 0x000ee400080010ff */
[----:B---3--:R-:W-:Y:S05]  /*a7b0*/  @!P0 BRA `(.L_x_189) ;  /* 0xfffffffc00f08947 */ /* 0x008fea000383ffff */
[----:B------:R-:W-:Y:S05]  /*a7c0*/  BRA `(.L_x_190) ;  /* 0xffffffac00587947 */ /* 0x000fea000383ffff */
.L_x_99:
[----:B------:R-:W-:Y:S07]  /*a7d0*/  MOV R0, UR21 ;  /* 0x0000001500007c02 */ /* 0x000fee0008000f00 */
.L_x_191:
[----:B--2---:R2:W3:Y:S02]  /*a7e0*/  SYNCS.PHASECHK.TRANS64.TRYWAIT P0, [R0+URZ+0x78], R9 ;  /* 0x00007809000075a7 */ /* 0x0044e400080011ff */
[----:B---3--:R-:W-:Y:S05]  /*a7f0*/  @!P0 NANOSLEEP.SYNCS 0x989680 ;  /* 0x009896800000895d */ /* 0x008fea0003900000 */
[----:B------:R-:W3:Y:S02]  /*a800*/  @!P0 SYNCS.PHASECHK.TRANS64 P0, [R0+URZ+0x78], R9 ;  /* 0x00007809000085a7 */ /* 0x000ee400080010ff */
[----:B---3--:R-:W-:Y:S05]  /*a810*/  @!P0 BRA `(.L_x_191) ;  /* 0xfffffffc00f08947 */ /* 0x008fea000383ffff */
[----:B------:R-:W-:Y:S05]  /*a820*/  BRA `(.L_x_192) ;  /* 0xffffffac009c7947 */ /* 0x000fea000383ffff */
.L_x_101:
[----:B------:R-:W-:-:S07]  /*a830*/  MOV R0, UR21 ;  /* 0x0000001500007c02 */ /* 0x000fce0008000f00 */
.L_x_193:
[----:B---3--:R3:W4:Y:S02]  /*a840*/  SYNCS.PHASECHK.TRANS64.TRYWAIT P0, [R0+URZ+0x60], R3 ;  /* 0x00006003000075a7 */ /* 0x00872400080011ff */
[----:B----4-:R-:W-:Y:S05]  /*a850*/  @!P0 NANOSLEEP.SYNCS 0x989680 ;  /* 0x009896800000895d */ /* 0x010fea0003900000 */
[----:B------:R-:W4:Y:S02]  /*a860*/  @!P0 SYNCS.PHASECHK.TRANS64 P0, [R0+URZ+0x60], R3 ;  /* 0x00006003000085a7 */ /* 0x000f2400080010ff */
[----:B----4-:R-:W-:Y:S05]  /*a870*/  @!P0 BRA `(.L_x_193) ;  /* 0xfffffffc00f08947 */ /* 0x010fea000383ffff */
[----:B------:R-:W-:Y:S05]  /*a880*/  BRA `(.L_x_194) ;  /* 0xffffffb000107947 */ /* 0x000fea000383ffff */
.L_x_102:
[----:B---3--:R-:W-:-:S07]  /*a890*/  MOV R0, UR21 ;  /* 0x0000001500007c02 */ /* 0x008fce0008000f00 */
.L_x_195:
[----:B---3--:R3:W4:Y:S02]  /*a8a0*/  SYNCS.PHASECHK.TRANS64.TRYWAIT P0, [R0+URZ+0x68], R3 ;  /* 0x00006803000075a7 */ /* 0x00872400080011ff */
[----:B----4-:R-:W-:Y:S05]  /*a8b0*/  @!P0 NANOSLEEP.SYNCS 0x989680 ;  /* 0x009896800000895d */ /* 0x010fea0003900000 */
[----:B------:R-:W4:Y:S02]  /*a8c0*/  @!P0 SYNCS.PHASECHK.TRANS64 P0, [R0+URZ+0x68], R3 ;  /* 0x00006803000085a7 */ /* 0x000f2400080010ff */
[----:B----4-:R-:W-:Y:S05]  /*a8d0*/  @!P0 BRA `(.L_x_195) ;  /* 0xfffffffc00f08947 */ /* 0x010fea000383ffff */
[----:B------:R-:W-:Y:S05]  /*a8e0*/  BRA `(.L_x_196) ;  /* 0xffffffb000007947 */ /* 0x000fea000383ffff */
.L_x_103:
[----:B---3--:R-:W-:-:S07]  /*a8f0*/  MOV R0, UR21 ;  /* 0x0000001500007c02 */ /* 0x008fce0008000f00 */
.L_x_197:
[----:B---3--:R3:W4:Y:S02]  /*a900*/  SYNCS.PHASECHK.TRANS64.TRYWAIT P0, [R0+URZ+0x70], R3 ;  /* 0x00007003000075a7 */ /* 0x00872400080011ff */
[----:B----4-:R-:W-:Y:S05]  /*a910*/  @!P0 NANOSLEEP.SYNCS 0x989680 ;  /* 0x009896800000895d */ /* 0x010fea0003900000 */
[----:B------:R-:W4:Y:S02]  /*a920*/  @!P0 SYNCS.PHASECHK.TRANS64 P0, [R0+URZ+0x70], R3 ;  /* 0x00007003000085a7 */ /* 0x000f2400080010ff */
[----:B----4-:R-:W-:Y:S05]  /*a930*/  @!P0 BRA `(.L_x_197) ;  /* 0xfffffffc00f08947 */ /* 0x010fea000383ffff */
[----:B------:R-:W-:Y:S05]  /*a940*/  BRA `(.L_x_198) ;  /* 0xffffffac00f07947 */ /* 0x000fea000383ffff */
.L_x_105:
[----:B-1----:R1:W2:Y:S02]  /*a950*/  SYNCS.PHASECHK.TRANS64.TRYWAIT P0, [R3+URZ+0x90], R0 ;  /* 0x00009000030075a7 */ /* 0x0022a400080011ff */
[----:B--2---:R-:W-:Y:S05]  /*a960*/  @!P0 NANOSLEEP.SYNCS 0x989680 ;  /* 0x009896800000895d */ /* 0x004fea0003900000 */
[----:B------:R-:W2:Y:S02]  /*a970*/  @!P0 SYNCS.PHASECHK.TRANS64 P0, [R3+URZ+0x90], R0 ;  /* 0x00009000030085a7 */ /* 0x000ea400080010ff */
[----:B--2---:R-:W-:Y:S05]  /*a980*/  @!P0 BRA `(.L_x_105) ;  /* 0xfffffffc00f08947 */ /* 0x004fea000383ffff */
[----:B------:R-:W-:Y:S05]  /*a990*/  BRA `(.L_x_199) ;  /* 0xffffffb000b07947 */ /* 0x000fea000383ffff */
.L_x_116:
[----:B-1----:R-:W-:Y:S04]  /*a9a0*/  MOV R2, UR44 ;  /* 0x0000002c00027c02 */ /* 0x002fe80008000f00 */
[----:B------:R1:W2:Y:S03]  /*a9b0*/  SYNCS.PHASECHK.TRANS64.TRYWAIT P1, [R2+URZ+0x40], R3 ;  /* 0x00004003020075a7 */ /* 0x0002a600080211ff */
[----:B--2---:R-:W-:Y:S05]  /*a9c0*/  @!P1 NANOSLEEP.SYNCS 0x989680 ;  /* 0x009896800000995d */ /* 0x004fea0003900000 */
[----:B------:R-:W2:Y:S02]  /*a9d0*/  @!P1 SYNCS.PHASECHK.TRANS64 P1, [R2+URZ+0x40], R3 ;  /* 0x00004003020095a7 */ /* 0x000ea400080210ff */
[----:B--2---:R-:W-:Y:S05]  /*a9e0*/  @!P1 BRA `(.L_x_116) ;  /* 0xfffffffc00ec9947 */ /* 0x004fea000383ffff */
[----:B------:R-:W-:Y:S05]  /*a9f0*/  BRA `(.L_x_115) ;  /* 0xffffffc000207947 */ /* 0x000fea000383ffff */
.L_x_118:
[----:B-1----:R1:W4:Y:S02]  /*aa00*/  SYNCS.PHASECHK.TRANS64.TRYWAIT P0, [R99+URZ+0xb0], R0 ;  /* 0x0000b000630075a7 */ /* 0x00232400080011ff */
[----:B----4-:R-:W-:Y:S05]  /*aa10*/  @!P0 NANOSLEEP.SYNCS 0x989680 ;  /* 0x009896800000895d */ /* 0x010fea0003900000 */
[----:B------:R-:W4:Y:S02]  /*aa20*/  @!P0 SYNCS.PHASECHK.TRANS64 P0, [R99+URZ+0xb0], R0 ;  /* 0x0000b000630085a7 */ /* 0x000f2400080010ff */
[----:B----4-:R-:W-:Y:S05]  /*aa30*/  @!P0 BRA `(.L_x_118) ;  /* 0xfffffffc00f08947 */ /* 0x010fea000383ffff */
[----:B------:R-:W-:Y:S05]  /*aa40*/  BRA `(.L_x_117) ;  /* 0xffffffc000487947 */ /* 0x000fea000383ffff */
.L_x_127:
[----:B---3--:R3:W4:Y:S02]  /*aa50*/  SYNCS.PHASECHK.TRANS64.TRYWAIT P0, [R3+URZ+0x40], R0 ;  /* 0x00004000030075a7 */ /* 0x00872400080011ff */
[----:B----4-:R-:W-:Y:S05]  /*aa60*/  @!P0 NANOSLEEP.SYNCS 0x989680 ;  /* 0x009896800000895d */ /* 0x010fea0003900000 */
[----:B------:R-:W4:Y:S02]  /*aa70*/  @!P0 SYNCS.PHASECHK.TRANS64 P0, [R3+URZ+0x40], R0 ;  /* 0x00004000030085a7 */ /* 0x000f2400080010ff */
[----:B----4-:R-:W-:Y:S05]  /*aa80*/  @!P0 BRA `(.L_x_127) ;  /* 0xfffffffc00f08947 */ /* 0x010fea000383ffff */
[----:B------:R-:W-:Y:S05]  /*aa90*/  BRA `(.L_x_126) ;  /* 0xffffffcc00247947 */ /* 0x000fea000383ffff */
.L_x_135:
[----:B---3--:R3:W4:Y:S02]  /*aaa0*/  SYNCS.PHASECHK.TRANS64.TRYWAIT P0, [R62+URZ+0x40], R5 ;  /* 0x000040053e0075a7 */ /* 0x00872400080011ff */
[----:B----4-:R-:W-:Y:S05]  /*aab0*/  @!P0 NANOSLEEP.SYNCS 0x989680 ;  /* 0x009896800000895d */ /* 0x010fea0003900000 */
[----:B------:R-:W4:Y:S02]  /*aac0*/  @!P0 SYNCS.PHASECHK.TRANS64 P0, [R62+URZ+0x40], R5 ;  /* 0x000040053e0085a7 */ /* 0x000f2400080010ff */
[----:B----4-:R-:W-:Y:S05]  /*aad0*/  @!P0 BRA `(.L_x_135) ;  /* 0xfffffffc00f08947 */ /* 0x010fea000383ffff */
[----:B------:R-:W-:Y:S05]  /*aae0*/  BRA `(.L_x_134) ;  /* 0xffffffd800287947 */ /* 0x000fea000383ffff */
.L_x_143:
[----:B---3--:R3:W4:Y:S02]  /*aaf0*/  SYNCS.PHASECHK.TRANS64.TRYWAIT P0, [R62+URZ+0x40], R5 ;  /* 0x000040053e0075a7 */ /* 0x00872400080011ff */
[----:B----4-:R-:W-:Y:S05]  /*ab00*/  @!P0 NANOSLEEP.SYNCS 0x989680 ;  /* 0x009896800000895d */ /* 0x010fea0003900000 */
[----:B------:R-:W4:Y:S02]  /*ab10*/  @!P0 SYNCS.PHASECHK.TRANS64 P0, [R62+URZ+0x40], R5 ;  /* 0x000040053e0085a7 */ /* 0x000f2400080010ff */
[----:B----4-:R-:W-:Y:S05]  /*ab20*/  @!P0 BRA `(.L_x_143) ;  /* 0xfffffffc00f08947 */ /* 0x010fea000383ffff */
[----:B------:R-:W-:Y:S05]  /*ab30*/  BRA `(.L_x_142) ;  /* 0xffffffe4002c7947 */ /* 0x000fea000383ffff */
        .weak           $__internal_0_$__cuda_sm10x_tcgen05_guardrail_trap_col_being_dealloced_not_returned_by_alloc
        .type           $__internal_0_$__cuda_sm10x_tcgen05_guardrail_trap_col_being_dealloced_not_returned_by_alloc,@function
        .size           $__internal_0_$__cuda_sm10x_tcgen05_guardrail_trap_col_being_dealloced_not_returned_by_alloc,($__internal_1_$__cuda_sm10x_tcgen05_guardrail_trap_phase_invalid_during_alloc - $__internal_0_$__cuda_sm10x_tcgen05_guardrail_trap_col_being_dealloced_not_returned_by_alloc)
$__internal_0_$__cuda_sm10x_tcgen05_guardrail_trap_col_being_dealloced_not_returned_by_alloc:
[----:B------:R-:W-:Y:S05]  /*ab40*/  BPT.TRAP 0x1 ;  /* 0x000000040000795c */ /* 0x000fea0000300000 */
[----:B------:R-:W-:-:S04]  /*ab50*/  HFMA2 R3, -RZ, RZ, 0, 0 ;  /* 0x00000000ff037431 */ /* 0x000fc800000001ff */
[----:B------:R-:W-:Y:S05]  /*ab60*/  RET.REL.NODEC R2 `(_ZN7cutlass13device_kernelINS_4gemm6kernel13GemmUniversalIN4cute5tupleIJiiiiEEENS1_10collective13CollectiveMmaINS1_35MainloopSm100TmaUmmaWarpSpecializedILi4ELi2ELi4ENS5_IJNS4_1CILi2EEESB_NSA_ILi1EEEEEEEENS5_IJNSA_ILi256EEENSA_ILi128EEESG_EEENS_10bfloat16_tENS5_IJlSC_lEEESI_SJ_NS4_8TiledMMAINS4_8MMA_AtomIJNS4_26SM100_MMA_F16BF16_2x1SM_SSISI_SI_fLi256ELi128ELNS4_4UMMA5MajorE0ELSO_0ELNSN_7ScaleInE0ELSP_0EEEEEENS4_6LayoutINS5_IJSC_SC_SC_EEENS5_IJNSA_ILi0EEESU_SU_EEEEENS5_IJNS4_10UnderscoreESX_SX_EEEEENS4_28SM100_TMA_2SM_LOAD_MULTICASTENS4_14ComposedLayoutINS4_7SwizzleILi3ELi4ELi3EEENS4_18smem_ptr_flag_bitsILi16EEENSS_INS5_IJNSA_ILi8EEENSA_ILi64EEEEEENS5_IJS17_SC_EEEEEEEvNS4_8identityENS4_18SM100_TMA_2SM_LOADES1B_vS1C_EENS_8epilogue10collective18CollectiveEpilogueINS1F_23Sm100TmaWarpSpecializedILi4ELi2ELi32ELb1ELb0EEEJNS5_IJSG_SG_SG_EEENS5_IJNSS_ISG_SC_EENSS_INSA_ILi32EEESC_EEEEESI_SJ_SI_SJ_NS1F_6fusion15FusionCallbacksIS1J_NS1P_17LinearCombinationISI_fSI_fLNS_15FloatRoundStyleE2EEES1K_S1O_JEEENS4_5SM1004TMEM4LOAD26SM100_TMEM_LOAD_32dp32b32xENS4_13SM90_TMA_LOADENS11_INS12_ILi2ELi4ELi3EEES15_NSS_INS5_IJS16_S1M_EEENS5_IJS1M_SC_EEEEEEENS4_39AutoVectorizingCopyWithAssumedAlignmentILi128EEENS4_14SM90_TMA_STOREES24_S26_S26_EEEvvEEEEvNT_6ParamsE) ;  /* 0xffffff5402247950 */ /* 0x000fea0003c3ffff */
        .weak           $__internal_1_$__cuda_sm10x_tcgen05_guardrail_trap_phase_invalid_during_alloc
        .type           $__internal_1_$__cuda_sm10x_tcgen05_guardrail_trap_phase_invalid_during_alloc,@function
        .size           $__internal_1_$__cuda_sm10x_tcgen05_guardrail_trap_phase_invalid_during_alloc,($__internal_2_$__cuda_sm10x_tcgen05_guardrail_trap_unallocated_columns_being_dealloced - $__internal_1_$__cuda_sm10x_tcgen05_guardrail_trap_phase_invalid_during_alloc)
$__internal_1_$__cuda_sm10x_tcgen05_guardrail_trap_phase_invalid_during_alloc:
[----:B------:R-:W-:Y:S05]  /*ab70*/  BPT.TRAP 0x1 ;  /* 0x000000040000795c */ /* 0x000fea0000300000 */
[----:B------:R-:W-:-:S04]  /*ab80*/  MOV R5, 0x0 ;  /* 0x0000000000057802 */ /* 0x000fc80000000f00 */
[----:B------:R-:W-:Y:S05]  /*ab90*/  RET.REL.NODEC R4 `(_ZN7cutlass13device_kernelINS_4gemm6kernel13GemmUniversalIN4cute5tupleIJiiiiEEENS1_10collective13CollectiveMmaINS1_35MainloopSm100TmaUmmaWarpSpecializedILi4ELi2ELi4ENS5_IJNS4_1CILi2EEESB_NSA_ILi1EEEEEEEENS5_IJNSA_ILi256EEENSA_ILi128EEESG_EEENS_10bfloat16_tENS5_IJlSC_lEEESI_SJ_NS4_8TiledMMAINS4_8MMA_AtomIJNS4_26SM100_MMA_F16BF16_2x1SM_SSISI_SI_fLi256ELi128ELNS4_4UMMA5MajorE0ELSO_0ELNSN_7ScaleInE0ELSP_0EEEEEENS4_6LayoutINS5_IJSC_SC_SC_EEENS5_IJNSA_ILi0EEESU_SU_EEEEENS5_IJNS4_10UnderscoreESX_SX_EEEEENS4_28SM100_TMA_2SM_LOAD_MULTICASTENS4_14ComposedLayoutINS4_7SwizzleILi3ELi4ELi3EEENS4_18smem_ptr_flag_bitsILi16EEENSS_INS5_IJNSA_ILi8EEENSA_ILi64EEEEEENS5_IJS17_SC_EEEEEEEvNS4_8identityENS4_18SM100_TMA_2SM_LOADES1B_vS1C_EENS_8epilogue10collective18CollectiveEpilogueINS1F_23Sm100TmaWarpSpecializedILi4ELi2ELi32ELb1ELb0EEEJNS5_IJSG_SG_SG_EEENS5_IJNSS_ISG_SC_EENSS_INSA_ILi32EEESC_EEEEESI_SJ_SI_SJ_NS1F_6fusion15FusionCallbacksIS1J_NS1P_17LinearCombinationISI_fSI_fLNS_15FloatRoundStyleE2EEES1K_S1O_JEEENS4_5SM1004TMEM4LOAD26SM100_TMEM_LOAD_32dp32b32xENS4_13SM90_TMA_LOADENS11_INS12_ILi2ELi4ELi3EEES15_NSS_INS5_IJS16_S1M_EEENS5_IJS1M_SC_EEEEEEENS4_39AutoVectorizingCopyWithAssumedAlignmentILi128EEENS4_14SM90_TMA_STOREES24_S26_S26_EEEvvEEEEvNT_6ParamsE) ;  /* 0xffffff5404187950 */ /* 0x000fea0003c3ffff */
        .weak           $__internal_2_$__cuda_sm10x_tcgen05_guardrail_trap_unallocated_columns_being_dealloced
        .type           $__internal_2_$__cuda_sm10x_tcgen05_guardrail_trap_unallocated_columns_being_dealloced,@function
        .size           $__internal_2_$__cuda_sm10x_tcgen05_guardrail_trap_unallocated_columns_being_dealloced,(.L_x_201 - $__internal_2_$__cuda_sm10x_tcgen05_guardrail_trap_unallocated_columns_being_dealloced)
$__internal_2_$__cuda_sm10x_tcgen05_guardrail_trap_unallocated_columns_being_dealloced:
[----:B------:R-:W-:Y:S05]  /*aba0*/  BPT.TRAP 0x1 ;  /* 0x000000040000795c */ /* 0x000fea0000300000 */
[----:B------:R-:W-:-:S04]  /*abb0*/  HFMA2 R3, -RZ, RZ, 0, 0 ;  /* 0x00000000ff037431 */ /* 0x000fc800000001ff */
[----:B------:R-:W-:Y:S05]  /*abc0*/  RET.REL.NODEC R2 `(_ZN7cutlass13device_kernelINS_4gemm6kernel13GemmUniversalIN4cute5tupleIJiiiiEEENS1_10collective13CollectiveMmaINS1_35MainloopSm100TmaUmmaWarpSpecializedILi4ELi2ELi4ENS5_IJNS4_1CILi2EEESB_NSA_ILi1EEEEEEEENS5_IJNSA_ILi256EEENSA_ILi128EEESG_EEENS_10bfloat16_tENS5_IJlSC_lEEESI_SJ_NS4_8TiledMMAINS4_8MMA_AtomIJNS4_26SM100_MMA_F16BF16_2x1SM_SSISI_SI_fLi256ELi128ELNS4_4UMMA5MajorE0ELSO_0ELNSN_7ScaleInE0ELSP_0EEEEEENS4_6LayoutINS5_IJSC_SC_SC_EEENS5_IJNSA_ILi0EEESU_SU_EEEEENS5_IJNS4_10UnderscoreESX_SX_EEEEENS4_28SM100_TMA_2SM_LOAD_MULTICASTENS4_14ComposedLayoutINS4_7SwizzleILi3ELi4ELi3EEENS4_18smem_ptr_flag_bitsILi16EEENSS_INS5_IJNSA_ILi8EEENSA_ILi64EEEEEENS5_IJS17_SC_EEEEEEEvNS4_8identityENS4_18SM100_TMA_2SM_LOADES1B_vS1C_EENS_8epilogue10collective18CollectiveEpilogueINS1F_23Sm100TmaWarpSpecializedILi4ELi2ELi32ELb1ELb0EEEJNS5_IJSG_SG_SG_EEENS5_IJNSS_ISG_SC_EENSS_INSA_ILi32EEESC_EEEEESI_SJ_SI_SJ_NS1F_6fusion15FusionCallbacksIS1J_NS1P_17LinearCombinationISI_fSI_fLNS_15FloatRoundStyleE2EEES1K_S1O_JEEENS4_5SM1004TMEM4LOAD26SM100_TMEM_LOAD_32dp32b32xENS4_13SM90_TMA_LOADENS11_INS12_ILi2ELi4ELi3EEES15_NSS_INS5_IJS16_S1M_EEENS5_IJS1M_SC_EEEEEEENS4_39AutoVectorizingCopyWithAssumedAlignmentILi128EEENS4_14SM90_TMA_STOREES24_S26_S26_EEEvvEEEEvNT_6ParamsE) ;  /* 0xffffff54020c7950 */ /* 0x000fea0003c3ffff */
.L_x_200:
[----:B------:R-:W-:-:S00]  /*abd0*/  BRA `(.L_x_200) ;  /* 0xfffffffc00fc7947 */ /* 0x000fc0000383ffff */
[----:B------:R-:W-:-:S00]  /*abe0*/  NOP ;  /* 0x0000000000007918 */ /* 0x000fc00000000000 */
        /* <DEDUP_REMOVED lines=9> */
.L_x_201:


//--------------------- .nv.global.init           --------------------------
	.section	.nv.global.init,"aw",@progbits
.nv.global.init:
	.type		$str$27,@object
	.size		$str$27,($str$28 - $str$27)
$str$27:
        /*0000*/ 	.byte	0x28, 0x61, 0x64, 0x64, 0x72, 0x65, 0x73, 0x73, 0x20, 0x26, 0x20, 0x6d, 0x61, 0x73, 0x6b, 0x29
        /*0010*/ 	.byte	0x20, 0x3d, 0x3d, 0x20, 0x30, 0x00
	.type		$str$28,@object
	.size		$str$28,($str$26 - $str$28)
$str$28:
        /*0016*/ 	.byte	0x2f, 0x74, 0x6d, 0x70, 0x2f, 0x63, 0x75, 0x74, 0x6c, 0x61, 0x73, 0x73, 0x5f, 0x73, 0x77, 0x65
        /*0026*/ 	.byte	0x65, 0x70, 0x5f, 0x73, 0x72, 0x63, 0x2f, 0x69, 0x6e, 0x63, 0x6c, 0x75, 0x64, 0x65, 0x2f, 0x63
        /*0036*/ 	.byte	0x75, 0x74, 0x65, 0x2f, 0x70, 0x6f, 0x69, 0x6e, 0x74, 0x65, 0x72, 0x5f, 0x66, 0x6c, 0x61, 0x67
        /*0046*/ 	.byte	0x67, 0x65, 0x64, 0x2e, 0x68, 0x70, 0x70, 0x00
	.type		$str$26,@object
	.size		$str$26,($str$25 - $str$26)
$str$26:
        /*004e*/ 	.byte	0x2f, 0x74, 0x6d, 0x70, 0x2f, 0x63, 0x75, 0x74, 0x6c, 0x61, 0x73, 0x73, 0x5f, 0x73, 0x77, 0x65
        /*005e*/ 	.byte	0x65, 0x70, 0x5f, 0x73, 0x72, 0x63, 0x2f, 0x69, 0x6e, 0x63, 0x6c, 0x75, 0x64, 0x65, 0x2f, 0x63
        /*006e*/ 	.byte	0x75, 0x74, 0x65, 0x2f, 0x61, 0x74, 0x6f, 0x6d, 0x2f, 0x63, 0x6f, 0x70, 0x79, 0x5f, 0x74, 0x72
        /*007e*/ 	.byte	0x61, 0x69, 0x74, 0x73, 0x5f, 0x73, 0x6d, 0x31, 0x30, 0x30, 0x2e, 0x68, 0x70, 0x70, 0x00
	.type		$str$25,@object
	.size		$str$25,(__unnamed_1 - $str$25)
$str$25:
        /*008d*/ 	.byte	0x28, 0x28, 0x75, 0x69, 0x6e, 0x74, 0x33, 0x32, 0x5f, 0x74, 0x28, 0x74, 0x68, 0x72, 0x65, 0x61
        /*009d*/ 	.byte	0x64, 0x49, 0x64, 0x78, 0x2e, 0x78, 0x29, 0x20, 0x2f, 0x20, 0x33, 0x32, 0x29, 0x20, 0x25, 0x20
        /*00ad*/ 	.byte	0x34, 0x29, 0x20, 0x3d, 0x3d, 0x20, 0x28, 0x28, 0x28, 0x74, 0x6d, 0x65, 0x6d, 0x5f, 0x61, 0x64
        /*00bd*/ 	.byte	0x64, 0x72, 0x20, 0x3e, 0x3e, 0x20, 0x31, 0x36, 0x29, 0x20, 0x2f, 0x20, 0x33, 0x32, 0x29, 0x20
        /*00cd*/ 	.byte	0x25, 0x20, 0x34, 0x29, 0x00
	.type		__unnamed_1,@object
	.size		__unnamed_1,(__unnamed_2 - __unnamed_1)
__unnamed_1:
        /*00d2*/ 	.byte	0x61, 0x75, 0x74, 0x6f, 0x20, 0x63, 0x75, 0x74, 0x65, 0x3a, 0x3a, 0x61, 0x73, 0x5f, 0x70, 0x6f
        /* <DEDUP_REMOVED lines=24> */
        /*0262*/ 	.byte	0x34, 0x30, 0x39, 0x36, 0x3e, 0x3e, 0x3e, 0x3e, 0x5d, 0x00
	.type		__unnamed_2,@object
	.size		__unnamed_2,(.L_2 - __unnamed_2)
__unnamed_2:
        /* <DEDUP_REMOVED lines=42> */
        /*050c*/ 	.byte	0x3e, 0x3e, 0x5d, 0x00
.L_2:


//--------------------- .nv.shared._ZN7cutlass13device_kernelINS_4gemm6kernel13GemmUniversalIN4cute5tupleIJiiiiEEENS1_10collective13CollectiveMmaINS1_35MainloopSm100TmaUmmaWarpSpecializedILi4ELi2ELi4ENS5_IJNS4_1CILi2EEESB_NSA_ILi1EEEEEEEENS5_IJNSA_ILi256EEENSA_ILi128EEESG_EEENS_10bfloat16_tENS5_IJlSC_lEEESI_SJ_NS4_8TiledMMAINS4_8MMA_AtomIJNS4_26SM100_MMA_F16BF16_2x1SM_SSISI_SI_fLi256ELi128ELNS4_4UMMA5MajorE0ELSO_0ELNSN_7ScaleInE0ELSP_0EEEEEENS4_6LayoutINS5_IJSC_SC_SC_EEENS5_IJNSA_ILi0EEESU_SU_EEEEENS5_IJNS4_10UnderscoreESX_SX_EEEEENS4_28SM100_TMA_2SM_LOAD_MULTICASTENS4_14ComposedLayoutINS4_7SwizzleILi3ELi4ELi3EEENS4_18smem_ptr_flag_bitsILi16EEENSS_INS5_IJNSA_ILi8EEENSA_ILi64EEEEEENS5_IJS17_SC_EEEEEEEvNS4_8identityENS4_18SM100_TMA_2SM_LOADES1B_vS1C_EENS_8epilogue10collective18CollectiveEpilogueINS1F_23Sm100TmaWarpSpecializedILi4ELi2ELi32ELb1ELb0EEEJNS5_IJSG_SG_SG_EEENS5_IJNSS_ISG_SC_EENSS_INSA_ILi32EEESC_EEEEESI_SJ_SI_SJ_NS1F_6fusion15FusionCallbacksIS1J_NS1P_17LinearCombinationISI_fSI_fLNS_15FloatRoundStyleE2EEES1K_S1O_JEEENS4_5SM1004TMEM4LOAD26SM100_TMEM_LOAD_32dp32b32xENS4_13SM90_TMA_LOADENS11_INS12_ILi2ELi4ELi3EEES15_NSS_INS5_IJS16_S1M_EEENS5_IJS1M_SC_EEEEEEENS4_39AutoVectorizingCopyWithAssumedAlignmentILi128EEENS4_14SM90_TMA_STOREES24_S26_S26_EEEvvEEEEvNT_6ParamsE --------------------------
	.section	.nv.shared._ZN7cutlass13device_kernelINS_4gemm6kernel13GemmUniversalIN4cute5tupleIJiiiiEEENS1_10collective13CollectiveMmaINS1_35MainloopSm100TmaUmmaWarpSpecializedILi4ELi2ELi4ENS5_IJNS4_1CILi2EEESB_NSA_ILi1EEEEEEEENS5_IJNSA_ILi256EEENSA_ILi128EEESG_EEENS_10bfloat16_tENS5_IJlSC_lEEESI_SJ_NS4_8TiledMMAINS4_8MMA_AtomIJNS4_26SM100_MMA_F16BF16_2x1SM_SSISI_SI_fLi256ELi128ELNS4_4UMMA5MajorE0ELSO_0ELNSN_7ScaleInE0ELSP_0EEEEEENS4_6LayoutINS5_IJSC_SC_SC_EEENS5_IJNSA_ILi0EEESU_SU_EEEEENS5_IJNS4_10UnderscoreESX_SX_EEEEENS4_28SM100_TMA_2SM_LOAD_MULTICASTENS4_14ComposedLayoutINS4_7SwizzleILi3ELi4ELi3EEENS4_18smem_ptr_flag_bitsILi16EEENSS_INS5_IJNSA_ILi8EEENSA_ILi64EEEEEENS5_IJS17_SC_EEEEEEEvNS4_8identityENS4_18SM100_TMA_2SM_LOADES1B_vS1C_EENS_8epilogue10collective18CollectiveEpilogueINS1F_23Sm100TmaWarpSpecializedILi4ELi2ELi32ELb1ELb0EEEJNS5_IJSG_SG_SG_EEENS5_IJNSS_ISG_SC_EENSS_INSA_ILi32EEESC_EEEEESI_SJ_SI_SJ_NS1F_6fusion15FusionCallbacksIS1J_NS1P_17LinearCombinationISI_fSI_fLNS_15FloatRoundStyleE2EEES1K_S1O_JEEENS4_5SM1004TMEM4LOAD26SM100_TMEM_LOAD_32dp32b32xENS4_13SM90_TMA_LOADENS11_INS12_ILi2ELi4ELi3EEES15_NSS_INS5_IJS16_S1M_EEENS5_IJS1M_SC_EEEEEEENS4_39AutoVectorizingCopyWithAssumedAlignmentILi128EEENS4_14SM90_TMA_STOREES24_S26_S26_EEEvvEEEEvNT_6ParamsE,"aw",@nobits
	.sectionflags	@""
	.align	16
	.zero		1024


//--------------------- .nv.shared.reserved.0     --------------------------
	.section	.nv.shared.reserved.0,"aw",@nobits
	.weak		__nv_reservedSMEM_offset_0_alias
	.size		__nv_reservedSMEM_offset_0_alias, 0, 64
	.other		__nv_reservedSMEM_offset_0_alias,@"STO_CUDA_RESERVED_SHARED STV_DEFAULT"
__nv_reservedSMEM_offset_0_alias:
	.zero		0
.nv.shared.reserved.0:
	.zero		64
	.weak		__nv_reservedSMEM_tcgen05_partition
	.type		__nv_reservedSMEM_tcgen05_partition,@object
	.size		__nv_reservedSMEM_tcgen05_partition,(.L_0 - __nv_reservedSMEM_tcgen05_partition)
__nv_reservedSMEM_tcgen05_partition:
	.zero		32
.L_0:


//--------------------- .nv.global                --------------------------
	.section	.nv.global,"aw",@nobits
.nv.global:
	.type		_ZN39_INTERNAL_048978c8_4_k_cu_49d17a94_80454cute1_E,@object
	.size		_ZN39_INTERNAL_048978c8_4_k_cu_49d17a94_80454cute1_E,(_ZN39_INTERNAL_048978c8_4_k_cu_49d17a94_80454cuda3std3__45__cpo6cbeginE - _ZN39_INTERNAL_048978c8_4_k_cu_49d17a94_80454cute1_E)
_ZN39_INTERNAL_048978c8_4_k_cu_49d17a94_80454cute1_E:
	.zero		1
	.type		_ZN39_INTERNAL_048978c8_4_k_cu_49d17a94_80454cuda3std3__45__cpo6cbeginE,@object
	.size		_ZN39_INTERNAL_048978c8_4_k_cu_49d17a94_80454cuda3std3__45__cpo6cbeginE,(_ZN39_INTERNAL_048978c8_4_k_cu_49d17a94_80454cuda3std3__48in_placeE - _ZN39_INTERNAL_048978c8_4_k_cu_49d17a94_80454cuda3std3__45__cpo6cbeginE)
_ZN39_INTERNAL_048978c8_4_k_cu_49d17a94_80454cuda3std3__45__cpo6cbeginE:
	.zero		1
	.type		_ZN39_INTERNAL_048978c8_4_k_cu_49d17a94_80454cuda3std3__48in_placeE,@object
	.size		_ZN39_INTERNAL_048978c8_4_k_cu_49d17a94_80454cuda3std3__48in_placeE,(_ZN39_INTERNAL_048978c8_4_k_cu_49d17a94_80454cuda3std6ranges3__45__cpo9iter_moveE - _ZN39_INTERNAL_048978c8_4_k_cu_49d17a94_80454cuda3std3__48in_placeE)
_ZN39_INTERNAL_048978c8_4_k_cu_49d17a94_80454cuda3std3__48in_placeE:
	.zero		1
	.type		_ZN39_INTERNAL_048978c8_4_k_cu_49d17a94_80454cuda3std6ranges3__45__cpo9iter_moveE,@object
	.size		_ZN39_INTERNAL_048978c8_4_k_cu_49d17a94_80454cuda3std6ranges3__45__cpo9iter_moveE,(_ZN39_INTERNAL_048978c8_4_k_cu_49d17a94_80454cuda3std3__45__cpo5beginE - _ZN39_INTERNAL_048978c8_4_k_cu_49d17a94_80454cuda3std6ranges3__45__cpo9iter_moveE)
_ZN39_INTERNAL_048978c8_4_k_cu_49d17a94_80454cuda3std6ranges3__45__cpo9iter_moveE:
	.zero		1
	.type		_ZN39_INTERNAL_048978c8_4_k_cu_49d17a94_80454cuda3std3__45__cpo5beginE,@object
	.size		_ZN39_INTERNAL_048978c8_4_k_cu_49d17a94_80454cuda3std3__45__cpo5beginE,(_ZN39_INTERNAL_048978c8_4_k_cu_49d17a94_80454cuda3std3__441_GLOBAL__N__048978c8_4_k_cu_49d17a94_80456ignoreE - _ZN39_INTERNAL_048978c8_4_k_cu_49d17a94_80454cuda3std3__45__cpo5beginE)
_ZN39_INTERNAL_048978c8_4_k_cu_49d17a94_80454cuda3std3__45__cpo5beginE:
	.zero		1
	.type		_ZN39_INTERNAL_048978c8_4_k_cu_49d17a94_80454cuda3std3__441_GLOBAL__N__048978c8_4_k_cu_49d17a94_80456ignoreE,@object
	.size		_ZN39_INTERNAL_048978c8_4_k_cu_49d17a94_80454cuda3std3__441_GLOBAL__N__048978c8_4_k_cu_49d17a94_80456ignoreE,(_ZN39_INTERNAL_048978c8_4_k_cu_49d17a94_80454cute7productE - _ZN39_INTERNAL_048978c8_4_k_cu_49d17a94_80454cuda3std3__441_GLOBAL__N__048978c8_4_k_cu_49d17a94_80456ignoreE)
_ZN39_INTERNAL_048978c8_4_k_cu_49d17a94_80454cuda3std3__441_GLOBAL__N__048978c8_4_k_cu_49d17a94_80456ignoreE:
	.zero		1
	.type		_ZN39_INTERNAL_048978c8_4_k_cu_49d17a94_80454cute7productE,@object
	.size		_ZN39_INTERNAL_048978c8_4_k_cu_49d17a94_80454cute7productE,(_ZN39_INTERNAL_048978c8_4_k_cu_49d17a94_80454cuda3std3__45__cpo3endE - _ZN39_INTERNAL_048978c8_4_k_cu_49d17a94_80454cute7productE)
_ZN39_INTERNAL_048978c8_4_k_cu_49d17a94_80454cute7productE:
	.zero		1
	.type		_ZN39_INTERNAL_048978c8_4_k_cu_49d17a94_80454cuda3std3__45__cpo3endE,@object
	.size		_ZN39_INTERNAL_048978c8_4_k_cu_49d17a94_80454cuda3std3__45__cpo3endE,(_ZN39_INTERNAL_048978c8_4_k_cu_49d17a94_80454cuda3std3__419piecewise_constructE - _ZN39_INTERNAL_048978c8_4_k_cu_49d17a94_80454cuda3std3__45__cpo3endE)
_ZN39_INTERNAL_048978c8_4_k_cu_49d17a94_80454cuda3std3__45__cpo3endE:
	.zero		1
	.type		_ZN39_INTERNAL_048978c8_4_k_cu_49d17a94_80454cuda3std3__419piecewise_constructE,@object
	.size		_ZN39_INTERNAL_048978c8_4_k_cu_49d17a94_80454cuda3std3__419piecewise_constructE,(_ZN39_INTERNAL_048978c8_4_k_cu_49d17a94_80454cuda3std3__45__cpo4cendE - _ZN39_INTERNAL_048978c8_4_k_cu_49d17a94_80454cuda3std3__419piecewise_constructE)
_ZN39_INTERNAL_048978c8_4_k_cu_49d17a94_80454cuda3std3__419piecewise_constructE:
	.zero		1
	.type		_ZN39_INTERNAL_048978c8_4_k_cu_49d17a94_80454cuda3std3__45__cpo4cendE,@object
	.size		_ZN39_INTERNAL_048978c8_4_k_cu_49d17a94_80454cuda3std3__45__cpo4cendE,(_ZN39_INTERNAL_048978c8_4_k_cu_49d17a94_80454cuda3std6ranges3__45__cpo4swapE - _ZN39_INTERNAL_048978c8_4_k_cu_49d17a94_80454cuda3std3__45__cpo4cendE)
_ZN39_INTERNAL_048978c8_4_k_cu_49d17a94_80454cuda3std3__45__cpo4cendE:
	.zero		1
	.type		_ZN39_INTERNAL_048978c8_4_k_cu_49d17a94_80454cuda3std6ranges3__45__cpo4swapE,@object
	.size		_ZN39_INTERNAL_048978c8_4_k_cu_49d17a94_80454cuda3std6ranges3__45__cpo4swapE,(.L_10 - _ZN39_INTERNAL_048978c8_4_k_cu_49d17a94_80454cuda3std6ranges3__45__cpo4swapE)
_ZN39_INTERNAL_048978c8_4_k_cu_49d17a94_80454cuda3std6ranges3__45__cpo4swapE:
	.zero		1
.L_10:


//--------------------- .nv.constant0._ZN7cutlass13device_kernelINS_4gemm6kernel13GemmUniversalIN4cute5tupleIJiiiiEEENS1_10collective13CollectiveMmaINS1_35MainloopSm100TmaUmmaWarpSpecializedILi4ELi2ELi4ENS5_IJNS4_1CILi2EEESB_NSA_ILi1EEEEEEEENS5_IJNSA_ILi256EEENSA_ILi128EEESG_EEENS_10bfloat16_tENS5_IJlSC_lEEESI_SJ_NS4_8TiledMMAINS4_8MMA_AtomIJNS4_26SM100_MMA_F16BF16_2x1SM_SSISI_SI_fLi256ELi128ELNS4_4UMMA5MajorE0ELSO_0ELNSN_7ScaleInE0ELSP_0EEEEEENS4_6LayoutINS5_IJSC_SC_SC_EEENS5_IJNSA_ILi0EEESU_SU_EEEEENS5_IJNS4_10UnderscoreESX_SX_EEEEENS4_28SM100_TMA_2SM_LOAD_MULTICASTENS4_14ComposedLayoutINS4_7SwizzleILi3ELi4ELi3EEENS4_18smem_ptr_flag_bitsILi16EEENSS_INS5_IJNSA_ILi8EEENSA_ILi64EEEEEENS5_IJS17_SC_EEEEEEEvNS4_8identityENS4_18SM100_TMA_2SM_LOADES1B_vS1C_EENS_8epilogue10collective18CollectiveEpilogueINS1F_23Sm100TmaWarpSpecializedILi4ELi2ELi32ELb1ELb0EEEJNS5_IJSG_SG_SG_EEENS5_IJNSS_ISG_SC_EENSS_INSA_ILi32EEESC_EEEEESI_SJ_SI_SJ_NS1F_6fusion15FusionCallbacksIS1J_NS1P_17LinearCombinationISI_fSI_fLNS_15FloatRoundStyleE2EEES1K_S1O_JEEENS4_5SM1004TMEM4LOAD26SM100_TMEM_LOAD_32dp32b32xENS4_13SM90_TMA_LOADENS11_INS12_ILi2ELi4ELi3EEES15_NSS_INS5_IJS16_S1M_EEENS5_IJS1M_SC_EEEEEEENS4_39AutoVectorizingCopyWithAssumedAlignmentILi128EEENS4_14SM90_TMA_STOREES24_S26_S26_EEEvvEEEEvNT_6ParamsE --------------------------
	.section	.nv.constant0._ZN7cutlass13device_kernelINS_4gemm6kernel13GemmUniversalIN4cute5tupleIJiiiiEEENS1_10collective13CollectiveMmaINS1_35MainloopSm100TmaUmmaWarpSpecializedILi4ELi2ELi4ENS5_IJNS4_1CILi2EEESB_NSA_ILi1EEEEEEEENS5_IJNSA_ILi256EEENSA_ILi128EEESG_EEENS_10bfloat16_tENS5_IJlSC_lEEESI_SJ_NS4_8TiledMMAINS4_8MMA_AtomIJNS4_26SM100_MMA_F16BF16_2x1SM_SSISI_SI_fLi256ELi128ELNS4_4UMMA5MajorE0ELSO_0ELNSN_7ScaleInE0ELSP_0EEEEEENS4_6LayoutINS5_IJSC_SC_SC_EEENS5_IJNSA_ILi0EEESU_SU_EEEEENS5_IJNS4_10UnderscoreESX_SX_EEEEENS4_28SM100_TMA_2SM_LOAD_MULTICASTENS4_14ComposedLayoutINS4_7SwizzleILi3ELi4ELi3EEENS4_18smem_ptr_flag_bitsILi16EEENSS_INS5_IJNSA_ILi8EEENSA_ILi64EEEEEENS5_IJS17_SC_EEEEEEEvNS4_8identityENS4_18SM100_TMA_2SM_LOADES1B_vS1C_EENS_8epilogue10collective18CollectiveEpilogueINS1F_23Sm100TmaWarpSpecializedILi4ELi2ELi32ELb1ELb0EEEJNS5_IJSG_SG_SG_EEENS5_IJNSS_ISG_SC_EENSS_INSA_ILi32EEESC_EEEEESI_SJ_SI_SJ_NS1F_6fusion15FusionCallbacksIS1J_NS1P_17LinearCombinationISI_fSI_fLNS_15FloatRoundStyleE2EEES1K_S1O_JEEENS4_5SM1004TMEM4LOAD26SM100_TMEM_LOAD_32dp32b32xENS4_13SM90_TMA_LOADENS11_INS12_ILi2ELi4ELi3EEES15_NSS_INS5_IJS16_S1M_EEENS5_IJS1M_SC_EEEEEEENS4_39AutoVectorizingCopyWithAssumedAlignmentILi128EEENS4_14SM90_TMA_STOREES24_S26_S26_EEEvvEEEEvNT_6ParamsE,"a",@progbits
	.sectionflags	@""
	.align	4
.nv.constant0._ZN7cutlass13device_kernelINS_4gemm6kernel13GemmUniversalIN4cute5tupleIJiiiiEEENS1_10collective13CollectiveMmaINS1_35MainloopSm100TmaUmmaWarpSpecializedILi4ELi2ELi4ENS5_IJNS4_1CILi2EEESB_NSA_ILi1EEEEEEEENS5_IJNSA_ILi256EEENSA_ILi128EEESG_EEENS_10bfloat16_tENS5_IJlSC_lEEESI_SJ_NS4_8TiledMMAINS4_8MMA_AtomIJNS4_26SM100_MMA_F16BF16_2x1SM_SSISI_SI_fLi256ELi128ELNS4_4UMMA5MajorE0ELSO_0ELNSN_7ScaleInE0ELSP_0EEEEEENS4_6LayoutINS5_IJSC_SC_SC_EEENS5_IJNSA_ILi0EEESU_SU_EEEEENS5_IJNS4_10UnderscoreESX_SX_EEEEENS4_28SM100_TMA_2SM_LOAD_MULTICASTENS4_14ComposedLayoutINS4_7SwizzleILi3ELi4ELi3EEENS4_18smem_ptr_flag_bitsILi16EEENSS_INS5_IJNSA_ILi8EEENSA_ILi64EEEEEENS5_IJS17_SC_EEEEEEEvNS4_8identityENS4_18SM100_TMA_2SM_LOADES1B_vS1C_EENS_8epilogue10collective18CollectiveEpilogueINS1F_23Sm100TmaWarpSpecializedILi4ELi2ELi32ELb1ELb0EEEJNS5_IJSG_SG_SG_EEENS5_IJNSS_ISG_SC_EENSS_INSA_ILi32EEESC_EEEEESI_SJ_SI_SJ_NS1F_6fusion15FusionCallbacksIS1J_NS1P_17LinearCombinationISI_fSI_fLNS_15FloatRoundStyleE2EEES1K_S1O_JEEENS4_5SM1004TMEM4LOAD26SM100_TMEM_LOAD_32dp32b32xENS4_13SM90_TMA_LOADENS11_INS12_ILi2ELi4ELi3EEES15_NSS_INS5_IJS16_S1M_EEENS5_IJS1M_SC_EEEEEEENS4_39AutoVectorizingCopyWithAssumedAlignmentILi128EEENS4_14SM90_TMA_STOREES24_S26_S26_EEEvvEEEEvNT_6ParamsE:
	.zero		2944


//--------------------- SYMBOLS --------------------------

	.type		.nv.reservedSmem.offset0,@object
	.size		.nv.reservedSmem.offset0,0x4
	.type		.nv.reservedSmem.cap,@object
	.size		.nv.reservedSmem.cap,0x4
	.type		__assertfail,@function
